	.target	sm_90a

	.elftype	@"ET_EXEC"


//--------------------- .note.nv.tkinfo           --------------------------
	.section	.note.nv.tkinfo,"",@"SHT_NOTE"
	.sectionflags	@"SHF_NOTE_NV_TKINFO"
	.tkinfo
        /*0018*/ 	.word	0x00000002
        /*0030*/ 	.string	""
        /*0030*/ 	.string	"ptxas"
        /*0030*/ 	.string	"Cuda compilation tools, release 13.0, V13.0.88"
        /*0030*/ 	.string	"Build cuda_13.0.r13.0/compiler.36424714_0"
        /*0030*/ 	.string	"-v  -suppress-debug-info  -lineinfo  -arch sm_90a "



//--------------------- .note.nv.cuinfo           --------------------------
	.section	.note.nv.cuinfo,"",@"SHT_NOTE"
	.sectionflags	@"SHF_NOTE_NV_CUINFO"
        /*0018*/ 	.short	0x0002
        /*001a*/ 	.short	0x005a
        /*001c*/ 	.short	0x0082
	.zero		2


//--------------------- .nv.info                  --------------------------
	.section	.nv.info,"",@"SHT_CUDA_INFO"
	.align	4


	//----- nvinfo : EIATTR_REGCOUNT
	.align		4
        /*0000*/ 	.byte	0x04, 0x2f
        /*0002*/ 	.short	(.L_1 - .L_0)
	.align		4
.L_0:
        /*0004*/ 	.word	index@(matmul_kernel)
        /*0008*/ 	.word	0x000000ff


	//----- nvinfo : EIATTR_FRAME_SIZE
	.align		4
.L_1:
        /*000c*/ 	.byte	0x04, 0x11
        /*000e*/ 	.short	(.L_3 - .L_2)
	.align		4
.L_2:
        /*0010*/ 	.word	index@(matmul_kernel)
        /*0014*/ 	.word	0x00000210


	//----- nvinfo : EIATTR_MIN_STACK_SIZE
	.align		4
.L_3:
        /*0018*/ 	.byte	0x04, 0x12
        /*001a*/ 	.short	(.L_5 - .L_4)
	.align		4
.L_4:
        /*001c*/ 	.word	index@(matmul_kernel)
        /*0020*/ 	.word	0x00000210
.L_5:


//--------------------- .nv.compat                --------------------------
	.section	.nv.compat,"",@"SHT_CUDA_COMPAT_INFO"
	.align	4
        /*0000*/ 	.byte	0x02, 0x09, 0x01, 0x00, 0x02, 0x02, 0x04, 0x00, 0x02, 0x05, 0x05, 0x00, 0x03, 0x07, 0x01, 0x01
        /*0010*/ 	.byte	0x02, 0x03, 0x00, 0x00, 0x02, 0x06, 0x01, 0x00, 0x04, 0x0b, 0x08, 0x00, 0x00, 0x00, 0x00, 0x00
        /*0020*/ 	.byte	0x00, 0x00, 0x00, 0x00


//--------------------- .nv.info.matmul_kernel    --------------------------
	.section	.nv.info.matmul_kernel,"",@"SHT_CUDA_INFO"
	.sectionflags	@""
	.align	4


	//----- nvinfo : EIATTR_CUDA_API_VERSION
	.align		4
        /*0000*/ 	.byte	0x04, 0x37
        /*0002*/ 	.short	(.L_7 - .L_6)
.L_6:
        /*0004*/ 	.word	0x00000082


	//----- nvinfo : EIATTR_KPARAM_INFO
	.align		4
.L_7:
        /*0008*/ 	.byte	0x04, 0x17
        /*000a*/ 	.short	(.L_9 - .L_8)
.L_8:
        /*000c*/ 	.word	0x00000000
        /*0010*/ 	.short	0x000d
        /*0012*/ 	.short	0x0048
        /*0014*/ 	.byte	0x00, 0xf4, 0x21, 0x00


	//----- nvinfo : EIATTR_KPARAM_INFO
	.align		4
.L_9:
        /*0018*/ 	.byte	0x04, 0x17
        /*001a*/ 	.short	(.L_11 - .L_10)
.L_10:
        /*001c*/ 	.word	0x00000000
        /*0020*/ 	.short	0x000c
        /*0022*/ 	.short	0x0040
        /*0024*/ 	.byte	0x00, 0xf4, 0x21, 0x00


	//----- nvinfo : EIATTR_KPARAM_INFO
	.align		4
.L_11:
        /*0028*/ 	.byte	0x04, 0x17
        /*002a*/ 	.short	(.L_13 - .L_12)
.L_12:
        /*002c*/ 	.word	0x00000000
        /*0030*/ 	.short	0x000b
        /*0032*/ 	.short	0x0038
        /*0034*/ 	.byte	0x00, 0xf0, 0x11, 0x00


	//----- nvinfo : EIATTR_KPARAM_INFO
	.align		4
.L_13:
        /*0038*/ 	.byte	0x04, 0x17
        /*003a*/ 	.short	(.L_15 - .L_14)
.L_14:
        /*003c*/ 	.word	0x00000000
        /*0040*/ 	.short	0x000a
        /*0042*/ 	.short	0x0034
        /*0044*/ 	.byte	0x00, 0xf0, 0x11, 0x00


	//----- nvinfo : EIATTR_KPARAM_INFO
	.align		4
.L_15:
        /*0048*/ 	.byte	0x04, 0x17
        /*004a*/ 	.short	(.L_17 - .L_16)
.L_16:
        /*004c*/ 	.word	0x00000000
        /*0050*/ 	.short	0x0009
        /*0052*/ 	.short	0x0030
        /*0054*/ 	.byte	0x00, 0xf0, 0x11, 0x00


	//----- nvinfo : EIATTR_KPARAM_INFO
	.align		4
.L_17:
        /*0058*/ 	.byte	0x04, 0x17
        /*005a*/ 	.short	(.L_19 - .L_18)
.L_18:
        /*005c*/ 	.word	0x00000000
        /*0060*/ 	.short	0x0008
        /*0062*/ 	.short	0x002c
        /*0064*/ 	.byte	0x00, 0xf0, 0x11, 0x00


	//----- nvinfo : EIATTR_KPARAM_INFO
	.align		4
.L_19:
        /*0068*/ 	.byte	0x04, 0x17
        /*006a*/ 	.short	(.L_21 - .L_20)
.L_20:
        /*006c*/ 	.word	0x00000000
        /*0070*/ 	.short	0x0007
        /*0072*/ 	.short	0x0028
        /*0074*/ 	.byte	0x00, 0xf0, 0x11, 0x00


	//----- nvinfo : EIATTR_KPARAM_INFO
	.align		4
.L_21:
        /*0078*/ 	.byte	0x04, 0x17
        /*007a*/ 	.short	(.L_23 - .L_22)
.L_22:
        /*007c*/ 	.word	0x00000000
        /*0080*/ 	.short	0x0006
        /*0082*/ 	.short	0x0024
        /*0084*/ 	.byte	0x00, 0xf0, 0x11, 0x00


	//----- nvinfo : EIATTR_KPARAM_INFO
	.align		4
.L_23:
        /*0088*/ 	.byte	0x04, 0x17
        /*008a*/ 	.short	(.L_25 - .L_24)
.L_24:
        /*008c*/ 	.word	0x00000000
        /*0090*/ 	.short	0x0005
        /*0092*/ 	.short	0x0020
        /*0094*/ 	.byte	0x00, 0xf0, 0x11, 0x00


	//----- nvinfo : EIATTR_KPARAM_INFO
	.align		4
.L_25:
        /*0098*/ 	.byte	0x04, 0x17
        /*009a*/ 	.short	(.L_27 - .L_26)
.L_26:
        /*009c*/ 	.word	0x00000000
        /*00a0*/ 	.short	0x0004
        /*00a2*/ 	.short	0x001c
        /*00a4*/ 	.byte	0x00, 0xf0, 0x11, 0x00


	//----- nvinfo : EIATTR_KPARAM_INFO
	.align		4
.L_27:
        /*00a8*/ 	.byte	0x04, 0x17
        /*00aa*/ 	.short	(.L_29 - .L_28)
.L_28:
        /*00ac*/ 	.word	0x00000000
        /*00b0*/ 	.short	0x0003
        /*00b2*/ 	.short	0x0018
        /*00b4*/ 	.byte	0x00, 0xf0, 0x11, 0x00


	//----- nvinfo : EIATTR_KPARAM_INFO
	.align		4
.L_29:
        /*00b8*/ 	.byte	0x04, 0x17
        /*00ba*/ 	.short	(.L_31 - .L_30)
.L_30:
        /*00bc*/ 	.word	0x00000000
        /*00c0*/ 	.short	0x0002
        /*00c2*/ 	.short	0x0010
        /*00c4*/ 	.byte	0x00, 0xf4, 0x21, 0x00


	//----- nvinfo : EIATTR_KPARAM_INFO
	.align		4
.L_31:
        /*00c8*/ 	.byte	0x04, 0x17
        /*00ca*/ 	.short	(.L_33 - .L_32)
.L_32:
        /*00cc*/ 	.word	0x00000000
        /*00d0*/ 	.short	0x0001
        /*00d2*/ 	.short	0x0008
        /*00d4*/ 	.byte	0x00, 0xf4, 0x21, 0x00


	//----- nvinfo : EIATTR_KPARAM_INFO
	.align		4
.L_33:
        /*00d8*/ 	.byte	0x04, 0x17
        /*00da*/ 	.short	(.L_35 - .L_34)
.L_34:
        /*00dc*/ 	.word	0x00000000
        /*00e0*/ 	.short	0x0000
        /*00e2*/ 	.short	0x0000
        /*00e4*/ 	.byte	0x00, 0xf4, 0x21, 0x00


	//----- nvinfo : EIATTR_SPARSE_MMA_MASK
	.align		4
.L_35:
        /*00e8*/ 	.byte	0x03, 0x50
        /*00ea*/ 	.short	0x0000


	//----- nvinfo : EIATTR_MAXREG_COUNT
	.align		4
        /*00ec*/ 	.byte	0x03, 0x1b
        /*00ee*/ 	.short	0x00ff


	//----- nvinfo : EIATTR_NUM_BARRIERS
	.align		4
        /*00f0*/ 	.byte	0x02, 0x4c
        /*00f2*/ 	.byte	0x01
	.zero		1


	//----- nvinfo : EIATTR_ANNOTATIONS
	.align		4
        /*00f4*/ 	.byte	0x04, 0x55
        /*00f6*/ 	.short	(.L_37 - .L_36)


	//   ....[0]....
.L_36:
        /*00f8*/ 	.word	0x00000001
        /*00fc*/ 	.byte	0x60, 0x15, 0x00, 0x00, 0x01, 0x00, 0x00, 0x00, 0xe0, 0x15, 0x00, 0x00, 0x01, 0x00, 0x00, 0x00
        /* <DEDUP_REMOVED lines=118> */
        /*086c*/ 	.byte	0xc0, 0x4a, 0x00, 0x00


	//----- nvinfo : EIATTR_MERCURY_ISA_VERSION
	.align		4
.L_37:
        /*0870*/ 	.byte	0x03, 0x5f
        /*0872*/ 	.short	0x0101


	//----- nvinfo : EIATTR_EXIT_INSTR_OFFSETS
	.align		4
        /*0874*/ 	.byte	0x04, 0x1c
        /*0876*/ 	.short	(.L_39 - .L_38)


	//   ....[0]....
.L_38:
        /*0878*/ 	.word	0x00008270


	//   ....[1]....
        /*087c*/ 	.word	0x000082a0


	//----- nvinfo : EIATTR_REQNTID
	.align		4
.L_39:
        /*0880*/ 	.byte	0x04, 0x10
        /*0882*/ 	.short	(.L_41 - .L_40)
.L_40:
        /*0884*/ 	.word	0x00000100
        /*0888*/ 	.word	0x00000001
        /*088c*/ 	.word	0x00000001


	//----- nvinfo : EIATTR_CBANK_PARAM_SIZE
	.align		4
.L_41:
        /*0890*/ 	.byte	0x03, 0x19
        /*0892*/ 	.short	0x0050


	//----- nvinfo : EIATTR_PARAM_CBANK
	.align		4
        /*0894*/ 	.byte	0x04, 0x0a
        /*0896*/ 	.short	(.L_43 - .L_42)
	.align		4
.L_42:
        /*0898*/ 	.word	index@(.nv.constant0.matmul_kernel)
        /*089c*/ 	.short	0x0210
        /*089e*/ 	.short	0x0050


	//----- nvinfo : EIATTR_SW_WAR
	.align		4
.L_43:
        /*08a0*/ 	.byte	0x04, 0x36
        /*08a2*/ 	.short	(.L_45 - .L_44)
.L_44:
        /*08a4*/ 	.word	0x00000008
.L_45:


//--------------------- .nv.callgraph             --------------------------
	.section	.nv.callgraph,"",@"SHT_CUDA_CALLGRAPH"
	.align	4
	.sectionentsize	8
	.align		4
        /*0000*/ 	.word	0x00000000
	.align		4
        /*0004*/ 	.word	0xffffffff
	.align		4
        /*0008*/ 	.word	0x00000000
	.align		4
        /*000c*/ 	.word	0xfffffffe
	.align		4
        /*0010*/ 	.word	0x00000000
	.align		4
        /*0014*/ 	.word	0xfffffffd
	.align		4
        /*0018*/ 	.word	0x00000000
	.align		4
        /*001c*/ 	.word	0xfffffffc


//--------------------- .text.matmul_kernel       --------------------------
	.section	.text.matmul_kernel,"ax",@progbits
	.align	128
        .global         matmul_kernel
        .type           matmul_kernel,@function
        .size           matmul_kernel,(.L_x_3 - matmul_kernel)
        .other          matmul_kernel,@"STO_CUDA_ENTRY STV_DEFAULT"
matmul_kernel:
.text.matmul_kernel:
[----:B------:R-:W0:Y:S08]  /*0000*/  LDC R1, c[0x0][0x28] ;  /* 0x00000a00ff017b82 */ /* 0x000e300000000800 */
[----:B------:R-:W1:Y:S01]  /*0010*/  LDC.64 R4, c[0x0][0x228] ;  /* 0x00008a00ff047b82 */ /* 0x000e620000000a00 */
[----:B------:R-:W2:Y:S01]  /*0020*/  S2R R7, SR_CTAID.X ;  /* 0x0000000000077919 */ /* 0x000ea20000002500 */
[----:B------:R-:W-:Y:S01]  /*0030*/  UMOV UR4, 0x400 ;  /* 0x0000040000047882 */ /* 0x000fe20000000000 */
[----:B------:R-:W-:Y:S01]  /*0040*/  ULDC.64 UR14, c[0x0][0x208] ;  /* 0x00008200000e7ab9 */ /* 0x000fe20000000a00 */
[----:B0-----:R-:W-:Y:S01]  /*0050*/  VIADD R1, R1, 0xfffffdf0 ;  /* 0xfffffdf001017836 */ /* 0x001fe20000000000 */
[----:B------:R-:W0:Y:S01]  /*0060*/  S2R R156, SR_TID.X ;  /* 0x00000000009c7919 */ /* 0x000e220000002100 */
[----:B------:R-:W-:-:S02]  /*0070*/  CS2R R14, SRZ ;  /* 0x00000000000e7805 */ /* 0x000fc4000001ff00 */
[----:B------:R-:W-:Y:S01]  /*0080*/  CS2R R16, SRZ ;  /* 0x0000000000107805 */ /* 0x000fe2000001ff00 */
[----:B------:R-:W3:Y:S01]  /*0090*/  S2UR UR12, SR_CgaCtaId ;  /* 0x00000000000c79c3 */ /* 0x000ee20000008800 */
[----:B------:R-:W-:Y:S02]  /*00a0*/  CS2R R18, SRZ ;  /* 0x0000000000127805 */ /* 0x000fe4000001ff00 */
[----:B------:R-:W-:Y:S02]  /*00b0*/  CS2R R20, SRZ ;  /* 0x0000000000147805 */ /* 0x000fe4000001ff00 */
[----:B------:R-:W-:Y:S02]  /*00c0*/  CS2R R22, SRZ ;  /* 0x0000000000167805 */ /* 0x000fe4000001ff00 */
[----:B------:R-:W-:Y:S02]  /*00d0*/  CS2R R32, SRZ ;  /* 0x0000000000207805 */ /* 0x000fe4000001ff00 */
[----:B------:R-:W-:-:S02]  /*00e0*/  CS2R R34, SRZ ;  /* 0x0000000000227805 */ /* 0x000fc4000001ff00 */
[----:B------:R-:W-:Y:S02]  /*00f0*/  CS2R R36, SRZ ;  /* 0x0000000000247805 */ /* 0x000fe4000001ff00 */
        /* <DEDUP_REMOVED lines=8> */
[----:B------:R-:W-:Y:S01]  /*0180*/  CS2R R42, SRZ ;  /* 0x00000000002a7805 */ /* 0x000fe2000001ff00 */
[----:B-1----:R-:W-:Y:S01]  /*0190*/  VIADD R0, R5, 0x3f ;  /* 0x0000003f05007836 */ /* 0x002fe20000000000 */
[----:B------:R-:W-:Y:S02]  /*01a0*/  CS2R R76, SRZ ;  /* 0x00000000004c7805 */ /* 0x000fe4000001ff00 */
[----:B------:R-:W-:-:S02]  /*01b0*/  CS2R R78, SRZ ;  /* 0x00000000004e7805 */ /* 0x000fc4000001ff00 */
[----:B------:R-:W-:Y:S02]  /*01c0*/  CS2R R44, SRZ ;  /* 0x00000000002c7805 */ /* 0x000fe4000001ff00 */
[----:B------:R-:W-:Y:S02]  /*01d0*/  CS2R R46, SRZ ;  /* 0x00000000002e7805 */ /* 0x000fe4000001ff00 */
[----:B------:R-:W-:Y:S02]  /*01e0*/  SHF.R.S32.HI R3, RZ, 0x1f, R0 ;  /* 0x0000001fff037819 */ /* 0x000fe40000011400 */
[----:B------:R-:W-:Y:S02]  /*01f0*/  CS2R R80, SRZ ;  /* 0x0000000000507805 */ /* 0x000fe4000001ff00 */
[----:B------:R-:W-:Y:S01]  /*0200*/  CS2R R82, SRZ ;  /* 0x0000000000527805 */ /* 0x000fe2000001ff00 */
[----:B---3--:R-:W-:Y:S01]  /*0210*/  ULEA UR12, UR12, UR4, 0x18 ;  /* 0x000000040c0c7291 */ /* 0x008fe2000f8ec03f */
[----:B------:R-:W-:-:S02]  /*0220*/  LEA.HI R3, R3, R0, RZ, 0x6 ;  /* 0x0000000003037211 */ /* 0x000fc400078f30ff */
[----:B------:R-:W-:Y:S02]  /*0230*/  CS2R R112, SRZ ;  /* 0x0000000000707805 */ /* 0x000fe4000001ff00 */
[----:B--2---:R-:W-:Y:S02]  /*0240*/  IABS R10, R7 ;  /* 0x00000007000a7213 */ /* 0x004fe40000000000 */
[----:B------:R-:W-:Y:S02]  /*0250*/  CS2R R114, SRZ ;  /* 0x0000000000727805 */ /* 0x000fe4000001ff00 */
[----:B------:R-:W-:Y:S02]  /*0260*/  SHF.R.S32.HI R3, RZ, 0x6, R3 ;  /* 0x00000006ff037819 */ /* 0x000fe40000011403 */
[----:B------:R-:W-:Y:S02]  /*0270*/  CS2R R84, SRZ ;  /* 0x0000000000547805 */ /* 0x000fe4000001ff00 */
[----:B------:R-:W-:-:S02]  /*0280*/  CS2R R86, SRZ ;  /* 0x0000000000567805 */ /* 0x000fc4000001ff00 */
[----:B------:R-:W-:Y:S02]  /*0290*/  CS2R R52, SRZ ;  /* 0x0000000000347805 */ /* 0x000fe4000001ff00 */
[----:B------:R-:W-:Y:S01]  /*02a0*/  CS2R R54, SRZ ;  /* 0x0000000000367805 */ /* 0x000fe2000001ff00 */
[----:B------:R-:W-:Y:S01]  /*02b0*/  IMAD.SHL.U32 R6, R3, 0x8, RZ ;  /* 0x0000000803067824 */ /* 0x000fe200078e00ff */
[----:B------:R-:W-:Y:S02]  /*02c0*/  CS2R R152, SRZ ;  /* 0x0000000000987805 */ /* 0x000fe4000001ff00 */
[----:B------:R-:W-:Y:S02]  /*02d0*/  CS2R R154, SRZ ;  /* 0x00000000009a7805 */ /* 0x000fe4000001ff00 */
[-C--:B------:R-:W-:Y:S02]  /*02e0*/  IABS R9, R6.reuse ;  /* 0x0000000600097213 */ /* 0x080fe40000000000 */
[----:B------:R-:W-:-:S02]  /*02f0*/  IABS R12, R6 ;  /* 0x00000006000c7213 */ /* 0x000fc40000000000 */
[----:B------:R-:W1:Y:S08]  /*0300*/  I2F.RP R0, R9 ;  /* 0x0000000900007306 */ /* 0x000e700000209400 */
[----:B-1----:R-:W1:Y:S02]  /*0310*/  MUFU.RCP R0, R0 ;  /* 0x0000000000007308 */ /* 0x002e640000001000 */
[----:B-1----:R-:W-:-:S02]  /*0320*/  VIADD R2, R0, 0xffffffe ;  /* 0x0ffffffe00027836 */ /* 0x002fc40000000000 */
[----:B------:R-:W-:-:S04]  /*0330*/  IMAD.MOV R0, RZ, RZ, -R12 ;  /* 0x000000ffff007224 */ /* 0x000fc800078e0a0c */
[----:B------:R1:W2:Y:S02]  /*0340*/  F2I.FTZ.U32.TRUNC.NTZ R3, R2 ;  /* 0x0000000200037305 */ /* 0x0002a4000021f000 */
[----:B-1----:R-:W-:Y:S02]  /*0350*/  IMAD.MOV.U32 R2, RZ, RZ, RZ ;  /* 0x000000ffff027224 */ /* 0x002fe400078e00ff */
[----:B--2---:R-:W-:-:S04]  /*0360*/  IMAD.MOV R8, RZ, RZ, -R3 ;  /* 0x000000ffff087224 */ /* 0x004fc800078e0a03 */
[----:B------:R-:W-:Y:S02]  /*0370*/  IMAD R11, R8, R9, RZ ;  /* 0x00000009080b7224 */ /* 0x000fe400078e02ff */
[----:B------:R-:W-:Y:S02]  /*0380*/  IMAD.MOV.U32 R8, RZ, RZ, R10 ;  /* 0x000000ffff087224 */ /* 0x000fe400078e000a */
[----:B------:R-:W-:-:S06]  /*0390*/  IMAD.HI.U32 R3, R3, R11, R2 ;  /* 0x0000000b03037227 */ /* 0x000fcc00078e0002 */
[----:B------:R-:W-:-:S04]  /*03a0*/  IMAD.HI.U32 R3, R3, R8, RZ ;  /* 0x0000000803037227 */ /* 0x000fc800078e00ff */
[----:B------:R-:W-:-:S05]  /*03b0*/  IMAD R0, R3, R0, R8 ;  /* 0x0000000003007224 */ /* 0x000fca00078e0208 */
[----:B------:R-:W-:-:S13]  /*03c0*/  ISETP.GT.U32.AND P1, PT, R9, R0, PT ;  /* 0x000000000900720c */ /* 0x000fda0003f24070 */
[----:B------:R-:W-:Y:S02]  /*03d0*/  @!P1 IMAD.IADD R0, R0, 0x1, -R9 ;  /* 0x0000000100009824 */ /* 0x000fe400078e0a09 */
[----:B------:R-:W-:Y:S01]  /*03e0*/  @!P1 VIADD R3, R3, 0x1 ;  /* 0x0000000103039836 */ /* 0x000fe20000000000 */
[----:B------:R-:W-:Y:S02]  /*03f0*/  ISETP.NE.AND P1, PT, R6, RZ, PT ;  /* 0x000000ff0600720c */ /* 0x000fe40003f25270 */
[----:B------:R-:W-:Y:S02]  /*0400*/  ISETP.GE.U32.AND P0, PT, R0, R9, PT ;  /* 0x000000090000720c */ /* 0x000fe40003f06070 */
[----:B------:R-:W-:-:S04]  /*0410*/  LOP3.LUT R0, R7, R6, RZ, 0x3c, !PT ;  /* 0x0000000607007212 */ /* 0x000fc800078e3cff */
[----:B------:R-:W-:Y:S01]  /*0420*/  ISETP.GE.AND P2, PT, R0, RZ, PT ;  /* 0x000000ff0000720c */ /* 0x000fe20003f46270 */
[----:B------:R-:W-:-:S06]  /*0430*/  VIADD R0, R4, 0x1ff ;  /* 0x000001ff04007836 */ /* 0x000fcc0000000000 */
[----:B------:R-:W-:-:S04]  /*0440*/  @P0 VIADD R3, R3, 0x1 ;  /* 0x0000000103030836 */ /* 0x000fc80000000000 */
[----:B------:R-:W-:Y:S01]  /*0450*/  IMAD.MOV.U32 R2, RZ, RZ, R3 ;  /* 0x000000ffff027224 */ /* 0x000fe200078e0003 */
[----:B------:R-:W-:-:S03]  /*0460*/  SHF.R.S32.HI R3, RZ, 0x1f, R0 ;  /* 0x0000001fff037819 */ /* 0x000fc60000011400 */
[----:B------:R-:W-:Y:S01]  /*0470*/  @!P2 IMAD.MOV R2, RZ, RZ, -R2 ;  /* 0x000000ffff02a224 */ /* 0x000fe200078e0a02 */
[----:B------:R-:W-:Y:S02]  /*0480*/  @!P1 LOP3.LUT R2, RZ, R6, RZ, 0x33, !PT ;  /* 0x00000006ff029212 */ /* 0x000fe400078e33ff */
[----:B------:R-:W-:-:S03]  /*0490*/  LEA.HI R3, R3, R0, RZ, 0x9 ;  /* 0x0000000003037211 */ /* 0x000fc600078f48ff */
[----:B------:R-:W-:Y:S02]  /*04a0*/  IMAD.SHL.U32 R8, R2, 0x8, RZ ;  /* 0x0000000802087824 */ /* 0x000fe400078e00ff */
[----:B------:R-:W-:-:S03]  /*04b0*/  IMAD.MOV R2, RZ, RZ, -R2 ;  /* 0x000000ffff027224 */ /* 0x000fc600078e0a02 */
[----:B------:R-:W-:Y:S01]  /*04c0*/  LEA.HI.SX32 R3, R3, -R8, 0x17 ;  /* 0x8000000803037211 */ /* 0x000fe200078fbaff */
[----:B------:R-:W-:-:S03]  /*04d0*/  IMAD R6, R6, R2, R7 ;  /* 0x0000000206067224 */ /* 0x000fc600078e0207 */
[----:B------:R-:W-:Y:S02]  /*04e0*/  VIMNMX R13, R3, 0x8, PT ;  /* 0x00000008030d7848 */ /* 0x000fe40003fe0100 */
[----:B------:R-:W-:Y:S02]  /*04f0*/  IABS R11, R6 ;  /* 0x00000006000b7213 */ /* 0x000fe40000000000 */
[----:B------:R-:W-:-:S04]  /*0500*/  IABS R9, R13 ;  /* 0x0000000d00097213 */ /* 0x000fc80000000000 */
[----:B------:R-:W1:Y:S08]  /*0510*/  I2F.RP R0, R9 ;  /* 0x0000000900007306 */ /* 0x000e700000209400 */
[----:B-1----:R-:W1:Y:S02]  /*0520*/  MUFU.RCP R0, R0 ;  /* 0x0000000000007308 */ /* 0x002e640000001000 */
[----:B-1----:R-:W-:-:S06]  /*0530*/  VIADD R3, R0, 0xffffffe ;  /* 0x0ffffffe00037836 */ /* 0x002fcc0000000000 */
[----:B------:R-:W1:Y:S02]  /*0540*/  F2I.FTZ.U32.TRUNC.NTZ R3, R3 ;  /* 0x0000000300037305 */ /* 0x000e64000021f000 */
[----:B-1----:R-:W-:-:S04]  /*0550*/  IMAD.MOV R10, RZ, RZ, -R3 ;  /* 0x000000ffff0a7224 */ /* 0x002fc800078e0a03 */
[----:B------:R-:W-:Y:S01]  /*0560*/  IMAD.MOV.U32 R2, RZ, RZ, R10 ;  /* 0x000000ffff027224 */ /* 0x000fe200078e000a */
[----:B------:R-:W-:-:S03]  /*0570*/  IABS R10, R13 ;  /* 0x0000000d000a7213 */ /* 0x000fc60000000000 */
[----:B------:R-:W-:Y:S02]  /*0580*/  IMAD R7, R2, R9, RZ ;  /* 0x0000000902077224 */ /* 0x000fe400078e02ff */
[----:B------:R-:W-:Y:S02]  /*0590*/  IMAD.MOV.U32 R2, RZ, RZ, RZ ;  /* 0x000000ffff027224 */ /* 0x000fe400078e00ff */
[----:B------:R-:W-:Y:S02]  /*05a0*/  IMAD.MOV R0, RZ, RZ, -R10 ;  /* 0x000000ffff007224 */ /* 0x000fe400078e0a0a */
[----:B------:R-:W-:Y:S01]  /*05b0*/  IMAD.HI.U32 R2, R3, R7, R2 ;  /* 0x0000000703027227 */ /* 0x000fe200078e0002 */
[----:B------:R-:W1:Y:S01]  /*05c0*/  LDC R10, c[0x0][0x230] ;  /* 0x00008c00ff0a7b82 */ /* 0x000e620000000800 */
[----:B0-----:R-:W-:-:S04]  /*05d0*/  LOP3.LUT R3, R156, 0xff, RZ, 0xc0, !PT ;  /* 0x000000ff9c037812 */ /* 0x001fc800078ec0ff */
[----:B------:R-:W-:-:S04]  /*05e0*/  IMAD.HI.U32 R2, R2, R11, RZ ;  /* 0x0000000b02027227 */ /* 0x000fc800078e00ff */
[----:B------:R-:W-:Y:S01]  /*05f0*/  IMAD R0, R2, R0, R11 ;  /* 0x0000000002007224 */ /* 0x000fe200078e020b */
[----:B------:R-:W-:-:S04]  /*0600*/  LOP3.LUT R11, R156, 0xe0, RZ, 0xc0, !PT ;  /* 0x000000e09c0b7812 */ /* 0x000fc800078ec0ff */
[----:B------:R-:W-:Y:S01]  /*0610*/  ISETP.GT.U32.AND P1, PT, R9, R0, PT ;  /* 0x000000000900720c */ /* 0x000fe20003f24070 */
[----:B-1----:R-:W-:-:S12]  /*0620*/  VIADD R10, R10, 0x1f ;  /* 0x0000001f0a0a7836 */ /* 0x002fd80000000000 */
[----:B------:R-:W-:Y:S02]  /*0630*/  @!P1 IMAD.IADD R0, R0, 0x1, -R9 ;  /* 0x0000000100009824 */ /* 0x000fe400078e0a09 */
[----:B------:R-:W-:Y:S01]  /*0640*/  @!P1 VIADD R2, R2, 0x1 ;  /* 0x0000000102029836 */ /* 0x000fe20000000000 */
[----:B------:R-:W-:Y:S02]  /*0650*/  ISETP.NE.AND P1, PT, R13, RZ, PT ;  /* 0x000000ff0d00720c */ /* 0x000fe40003f25270 */
[----:B------:R-:W-:Y:S02]  /*0660*/  ISETP.GE.U32.AND P0, PT, R0, R9, PT ;  /* 0x000000090000720c */ /* 0x000fe40003f06070 */
[----:B------:R-:W-:-:S04]  /*0670*/  LOP3.LUT R0, R6, R13, RZ, 0x3c, !PT ;  /* 0x0000000d06007212 */ /* 0x000fc800078e3cff */
[----:B------:R-:W-:-:S07]  /*0680*/  ISETP.GE.AND P2, PT, R0, RZ, PT ;  /* 0x000000ff0000720c */ /* 0x000fce0003f46270 */
[----:B------:R-:W-:Y:S01]  /*0690*/  @P0 VIADD R2, R2, 0x1 ;  /* 0x0000000102020836 */ /* 0x000fe20000000000 */
[----:B------:R-:W-:-:S05]  /*06a0*/  ISETP.GE.AND P0, PT, R10, 0x20, PT ;  /* 0x000000200a00780c */ /* 0x000fca0003f06270 */
[----:B------:R-:W-:Y:S01]  /*06b0*/  @!P2 IMAD.MOV R2, RZ, RZ, -R2 ;  /* 0x000000ffff02a224 */ /* 0x000fe200078e0a02 */
[----:B------:R-:W-:-:S05]  /*06c0*/  @!P1 LOP3.LUT R2, RZ, R13, RZ, 0x33, !PT ;  /* 0x0000000dff029212 */ /* 0x000fca00078e33ff */
[----:B------:R-:W-:Y:S02]  /*06d0*/  IMAD.MOV R0, RZ, RZ, -R2 ;  /* 0x000000ffff007224 */ /* 0x000fe400078e0a02 */
[----:B------:R-:W-:Y:S02]  /*06e0*/  IMAD.SHL.U32 R2, R2, 0x40, RZ ;  /* 0x0000004002027824 */ /* 0x000fe400078e00ff */
[----:B------:R-:W-:Y:S01]  /*06f0*/  IMAD R0, R13, R0, R6 ;  /* 0x000000000d007224 */ /* 0x000fe200078e0206 */
[----:B------:R-:W-:-:S03]  /*0700*/  CS2R R12, SRZ ;  /* 0x00000000000c7805 */ /* 0x000fc6000001ff00 */
[----:B------:R-:W-:-:S04]  /*0710*/  IMAD.IADD R0, R8, 0x1, R0 ;  /* 0x0000000108007824 */ /* 0x000fc800078e0200 */
[----:B------:R-:W-:-:S04]  /*0720*/  IMAD R0, R0, 0x200, R3 ;  /* 0x0000020000007824 */ /* 0x000fc800078e0203 */
[----:B------:R-:W-:Y:S01]  /*0730*/  VIADD R3, R0, 0x100 ;  /* 0x0000010000037836 */ /* 0x000fe20000000000 */
[----:B------:R-:W-:Y:S06]  /*0740*/  @!P0 BRA `(.L_x_0) ;  /* 0x0000004800148947 */ /* 0x000fec0003800000 */
[----:B------:R-:W-:Y:S01]  /*0750*/  IABS R20, R5 ;  /* 0x0000000500147213 */ /* 0x000fe20000000000 */
[----:B------:R-:W-:Y:S01]  /*0760*/  ULDC UR5, c[0x0][0x234] ;  /* 0x00008d0000057ab9 */ /* 0x000fe20000000800 */
[----:B------:R-:W-:Y:S01]  /*0770*/  IABS R22, R4 ;  /* 0x0000000400167213 */ /* 0x000fe20000000000 */
[----:B------:R-:W-:Y:S01]  /*0780*/  UIADD3 UR4, UR12, 0x8000, URZ ;  /* 0x000080000c047890 */ /* 0x000fe2000fffe03f */
[----:B------:R-:W0:Y:S01]  /*0790*/  I2F.RP R12, R20 ;  /* 0x00000014000c7306 */ /* 0x000e220000209400 */
[----:B------:R-:W-:Y:S01]  /*07a0*/  LEA.HI R26, R11, R2, RZ, 0x1b ;  /* 0x000000020b1a7211 */ /* 0x000fe200078fd8ff */
[----:B------:R-:W-:Y:S01]  /*07b0*/  ULDC UR8, c[0x0][0x230] ;  /* 0x00008c0000087ab9 */ /* 0x000fe20000000800 */
[----:B------:R-:W-:Y:S01]  /*07c0*/  IABS R24, R3 ;  /* 0x0000000300187213 */ /* 0x000fe20000000000 */
[----:B------:R-:W-:Y:S01]  /*07d0*/  USHF.R.U32.HI UR4, URZ, 0x4, UR4 ;  /* 0x000000043f047899 */ /* 0x000fe20008011604 */
[----:B------:R-:W-:Y:S01]  /*07e0*/  IABS R18, R26 ;  /* 0x0000001a00127213 */ /* 0x000fe20000000000 */
[C---:B------:R-:W-:Y:S01]  /*07f0*/  VIADD R11, R26.reuse, 0x38 ;  /* 0x000000381a0b7836 */ /* 0x040fe20000000000 */
[----:B------:R-:W-:Y:S01]  /*0800*/  IABS R25, R0 ;  /* 0x0000000000197213 */ /* 0x000fe20000000000 */
[----:B------:R-:W1:Y:S01]  /*0810*/  I2F.RP R13, R22 ;  /* 0x00000016000d7306 */ /* 0x000e620000209400 */
[C---:B------:R-:W-:Y:S01]  /*0820*/  VIADD R27, R26.reuse, 0x28 ;  /* 0x000000281a1b7836 */ /* 0x040fe20000000000 */
[----:B------:R-:W-:Y:S01]  /*0830*/  USGXT.U32 UR4, UR4, 0xe ;  /* 0x0000000e0404789a */ /* 0x000fe20008000000 */
[C---:B------:R-:W-:Y:S01]  /*0840*/  VIADD R28, R26.reuse, 0x20 ;  /* 0x000000201a1c7836 */ /* 0x040fe20000000000 */
[----:B------:R-:W-:Y:S01]  /*0850*/  ULDC.64 UR10, c[0x0][0x210] ;  /* 0x00008400000a7ab9 */ /* 0x000fe20000000a00 */
[C---:B------:R-:W-:Y:S01]  /*0860*/  VIADD R29, R26.reuse, 0x18 ;  /* 0x000000181a1d7836 */ /* 0x040fe20000000000 */
[----:B------:R-:W-:Y:S01]  /*0870*/  IABS R19, R27 ;  /* 0x0000001b00137213 */ /* 0x000fe20000000000 */
[C---:B------:R-:W-:Y:S01]  /*0880*/  VIADD R30, R26.reuse, 0x10 ;  /* 0x000000101a1e7836 */ /* 0x040fe20000000000 */
[----:B0-----:R-:W0:Y:S01]  /*0890*/  MUFU.RCP R12, R12 ;  /* 0x0000000c000c7308 */ /* 0x001e220000001000 */
[----:B------:R-:W-:Y:S01]  /*08a0*/  IABS R21, R28 ;  /* 0x0000001c00157213 */ /* 0x000fe20000000000 */
[----:B------:R-:W-:Y:S01]  /*08b0*/  VIADD R31, R26, 0x8 ;  /* 0x000000081a1f7836 */ /* 0x000fe20000000000 */
[----:B------:R-:W-:-:S02]  /*08c0*/  IABS R23, R29 ;  /* 0x0000001d00177213 */ /* 0x000fc40000000000 */
[----:B------:R-:W-:Y:S02]  /*08d0*/  CS2R R120, SRZ ;  /* 0x0000000000787805 */ /* 0x000fe4000001ff00 */
[----:B------:R-:W-:Y:S02]  /*08e0*/  CS2R R122, SRZ ;  /* 0x00000000007a7805 */ /* 0x000fe4000001ff00 */
[----:B------:R-:W-:Y:S02]  /*08f0*/  CS2R R124, SRZ ;  /* 0x00000000007c7805 */ /* 0x000fe4000001ff00 */
[----:B------:R-:W-:Y:S01]  /*0900*/  IABS R16, R31 ;  /* 0x0000001f00107213 */ /* 0x000fe20000000000 */
[----:B-1----:R-:W1:Y:S01]  /*0910*/  MUFU.RCP R13, R13 ;  /* 0x0000000d000d7308 */ /* 0x002e620000001000 */
[----:B------:R-:W-:Y:S02]  /*0920*/  CS2R R126, SRZ ;  /* 0x00000000007e7805 */ /* 0x000fe4000001ff00 */
[----:B------:R-:W-:-:S02]  /*0930*/  CS2R R128, SRZ ;  /* 0x0000000000807805 */ /* 0x000fc4000001ff00 */
[----:B------:R-:W-:Y:S02]  /*0940*/  CS2R R130, SRZ ;  /* 0x0000000000827805 */ /* 0x000fe4000001ff00 */
[----:B------:R-:W-:Y:S02]  /*0950*/  CS2R R132, SRZ ;  /* 0x0000000000847805 */ /* 0x000fe4000001ff00 */
[----:B------:R-:W-:Y:S02]  /*0960*/  CS2R R134, SRZ ;  /* 0x0000000000867805 */ /* 0x000fe4000001ff00 */
[----:B------:R-:W-:Y:S02]  /*0970*/  CS2R R136, SRZ ;  /* 0x0000000000887805 */ /* 0x000fe4000001ff00 */
[----:B------:R-:W-:Y:S02]  /*0980*/  CS2R R138, SRZ ;  /* 0x00000000008a7805 */ /* 0x000fe4000001ff00 */
[----:B------:R-:W-:Y:S01]  /*0990*/  CS2R R140, SRZ ;  /* 0x00000000008c7805 */ /* 0x000fe2000001ff00 */
[----:B0-----:R-:W-:Y:S01]  /*09a0*/  VIADD R6, R12, 0xffffffe ;  /* 0x0ffffffe0c067836 */ /* 0x001fe20000000000 */
[----:B------:R-:W-:Y:S01]  /*09b0*/  CS2R R142, SRZ ;  /* 0x00000000008e7805 */ /* 0x000fe2000001ff00 */
[----:B------:R-:W-:Y:S01]  /*09c0*/  VIADD R12, R26, 0x30 ;  /* 0x000000301a0c7836 */ /* 0x000fe20000000000 */
[----:B------:R-:W-:Y:S01]  /*09d0*/  CS2R R144, SRZ ;  /* 0x0000000000907805 */ /* 0x000fe2000001ff00 */
[----:B------:R0:W2:Y:S01]  /*09e0*/  F2I.FTZ.U32.TRUNC.NTZ R7, R6 ;  /* 0x0000000600077305 */ /* 0x0000a2000021f000 */
[----:B------:R-:W-:-:S02]  /*09f0*/  CS2R R146, SRZ ;  /* 0x0000000000927805 */ /* 0x000fc4000001ff00 */
[----:B------:R-:W-:Y:S02]  /*0a00*/  CS2R R148, SRZ ;  /* 0x0000000000947805 */ /* 0x000fe4000001ff00 */
[----:B------:R-:W-:Y:S01]  /*0a10*/  CS2R R150, SRZ ;  /* 0x0000000000967805 */ /* 0x000fe2000001ff00 */
[----:B-1----:R-:W-:Y:S01]  /*0a20*/  VIADD R8, R13, 0xffffffe ;  /* 0x0ffffffe0d087836 */ /* 0x002fe20000000000 */
[----:B------:R-:W-:Y:S02]  /*0a30*/  IABS R13, R11 ;  /* 0x0000000b000d7213 */ /* 0x000fe40000000000 */
[----:B------:R-:W-:Y:S02]  /*0a40*/  CS2R R88, SRZ ;  /* 0x0000000000587805 */ /* 0x000fe4000001ff00 */
[----:B------:R-:W-:Y:S01]  /*0a50*/  CS2R R90, SRZ ;  /* 0x00000000005a7805 */ /* 0x000fe2000001ff00 */
[----:B------:R1:W3:Y:S01]  /*0a60*/  F2I.FTZ.U32.TRUNC.NTZ R9, R8 ;  /* 0x0000000800097305 */ /* 0x0002e2000021f000 */
[----:B0-----:R-:W-:Y:S01]  /*0a70*/  IMAD.MOV.U32 R6, RZ, RZ, RZ ;  /* 0x000000ffff067224 */ /* 0x001fe200078e00ff */
[----:B------:R-:W-:-:S02]  /*0a80*/  CS2R R92, SRZ ;  /* 0x00000000005c7805 */ /* 0x000fc4000001ff00 */
[----:B------:R-:W-:Y:S02]  /*0a90*/  CS2R R94, SRZ ;  /* 0x00000000005e7805 */ /* 0x000fe4000001ff00 */
[----:B------:R-:W-:Y:S02]  /*0aa0*/  CS2R R96, SRZ ;  /* 0x0000000000607805 */ /* 0x000fe4000001ff00 */
[----:B------:R-:W-:Y:S02]  /*0ab0*/  CS2R R98, SRZ ;  /* 0x0000000000627805 */ /* 0x000fe4000001ff00 */
[----:B------:R-:W-:Y:S01]  /*0ac0*/  CS2R R100, SRZ ;  /* 0x0000000000647805 */ /* 0x000fe2000001ff00 */
[----:B--2---:R-:W-:Y:S01]  /*0ad0*/  IMAD.MOV R15, RZ, RZ, -R7 ;  /* 0x000000ffff0f7224 */ /* 0x004fe200078e0a07 */
[----:B------:R-:W-:Y:S01]  /*0ae0*/  CS2R R102, SRZ ;  /* 0x0000000000667805 */ /* 0x000fe2000001ff00 */
[----:B-1----:R-:W-:Y:S01]  /*0af0*/  IMAD.MOV.U32 R8, RZ, RZ, RZ ;  /* 0x000000ffff087224 */ /* 0x002fe200078e00ff */
[----:B------:R-:W-:Y:S01]  /*0b00*/  CS2R R104, SRZ ;  /* 0x0000000000687805 */ /* 0x000fe2000001ff00 */
[----:B------:R-:W-:Y:S01]  /*0b10*/  IMAD R15, R15, R20, RZ ;  /* 0x000000140f0f7224 */ /* 0x000fe200078e02ff */
[----:B------:R-:W-:-:S02]  /*0b20*/  CS2R R106, SRZ ;  /* 0x00000000006a7805 */ /* 0x000fc4000001ff00 */
[----:B------:R-:W-:Y:S02]  /*0b30*/  CS2R R108, SRZ ;  /* 0x00000000006c7805 */ /* 0x000fe4000001ff00 */
[----:B------:R-:W-:Y:S01]  /*0b40*/  CS2R R110, SRZ ;  /* 0x00000000006e7805 */ /* 0x000fe2000001ff00 */
[----:B---3--:R-:W-:Y:S01]  /*0b50*/  IMAD.MOV R17, RZ, RZ, -R9 ;  /* 0x000000ffff117224 */ /* 0x008fe200078e0a09 */
[----:B------:R-:W-:Y:S01]  /*0b60*/  CS2R R112, SRZ ;  /* 0x0000000000707805 */ /* 0x000fe2000001ff00 */
[----:B------:R-:W-:Y:S01]  /*0b70*/  IMAD.HI.U32 R6, R7, R15, R6 ;  /* 0x0000000f07067227 */ /* 0x000fe200078e0006 */
[----:B------:R-:W-:Y:S02]  /*0b80*/  IABS R15, R12 ;  /* 0x0000000c000f7213 */ /* 0x000fe40000000000 */
[----:B------:R-:W-:Y:S02]  /*0b90*/  CS2R R114, SRZ ;  /* 0x0000000000727805 */ /* 0x000fe4000001ff00 */
[----:B------:R-:W-:Y:S01]  /*0ba0*/  CS2R R116, SRZ ;  /* 0x0000000000747805 */ /* 0x000fe2000001ff00 */
[----:B------:R-:W-:Y:S01]  /*0bb0*/  IMAD R17, R17, R22, RZ ;  /* 0x0000001611117224 */ /* 0x000fe200078e02ff */
[----:B------:R-:W-:Y:S01]  /*0bc0*/  CS2R R118, SRZ ;  /* 0x0000000000767805 */ /* 0x000fe2000001ff00 */
[----:B------:R-:W-:Y:S01]  /*0bd0*/  IMAD.HI.U32 R7, R6, R13, RZ ;  /* 0x0000000d06077227 */ /* 0x000fe200078e00ff */
[----:B------:R-:W-:-:S02]  /*0be0*/  CS2R R56, SRZ ;  /* 0x0000000000387805 */ /* 0x000fc4000001ff00 */
[----:B------:R-:W-:Y:S02]  /*0bf0*/  CS2R R58, SRZ ;  /* 0x00000000003a7805 */ /* 0x000fe4000001ff00 */
[----:B------:R-:W-:Y:S01]  /*0c00*/  CS2R R60, SRZ ;  /* 0x00000000003c7805 */ /* 0x000fe2000001ff00 */
[----:B------:R-:W-:Y:S01]  /*0c10*/  IMAD.HI.U32 R17, R9, R17, R8 ;  /* 0x0000001109117227 */ /* 0x000fe200078e0008 */
[----:B------:R-:W-:Y:S02]  /*0c20*/  CS2R R62, SRZ ;  /* 0x00000000003e7805 */ /* 0x000fe4000001ff00 */
[----:B------:R-:W-:Y:S02]  /*0c30*/  CS2R R64, SRZ ;  /* 0x0000000000407805 */ /* 0x000fe4000001ff00 */
[----:B------:R-:W-:Y:S01]  /*0c40*/  CS2R R66, SRZ ;  /* 0x0000000000427805 */ /* 0x000fe2000001ff00 */
[----:B------:R-:W-:Y:S01]  /*0c50*/  IMAD.HI.U32 R8, R6, R15, RZ ;  /* 0x0000000f06087227 */ /* 0x000fe200078e00ff */
[----:B------:R-:W-:-:S02]  /*0c60*/  CS2R R68, SRZ ;  /* 0x0000000000447805 */ /* 0x000fc4000001ff00 */
[----:B------:R-:W-:Y:S02]  /*0c70*/  CS2R R70, SRZ ;  /* 0x0000000000467805 */ /* 0x000fe4000001ff00 */
[----:B------:R-:W-:Y:S01]  /*0c80*/  CS2R R72, SRZ ;  /* 0x0000000000487805 */ /* 0x000fe2000001ff00 */
[----:B------:R-:W-:Y:S01]  /*0c90*/  IMAD.MOV R9, RZ, RZ, -R7 ;  /* 0x000000ffff097224 */ /* 0x000fe200078e0a07 */
[----:B------:R-:W-:Y:S01]  /*0ca0*/  CS2R R74, SRZ ;  /* 0x00000000004a7805 */ /* 0x000fe2000001ff00 */
[----:B------:R-:W-:Y:S01]  /*0cb0*/  IMAD.MOV R14, RZ, RZ, -R8 ;  /* 0x000000ffff0e7224 */ /* 0x000fe200078e0a08 */
[----:B------:R-:W-:Y:S01]  /*0cc0*/  CS2R R76, SRZ ;  /* 0x00000000004c7805 */ /* 0x000fe2000001ff00 */
[----:B------:R-:W-:Y:S01]  /*0cd0*/  IMAD.HI.U32 R7, R6, R19, RZ ;  /* 0x0000001306077227 */ /* 0x000fe200078e00ff */
[----:B------:R-:W-:Y:S02]  /*0ce0*/  CS2R R78, SRZ ;  /* 0x00000000004e7805 */ /* 0x000fe4000001ff00 */
[----:B------:R-:W-:-:S02]  /*0cf0*/  CS2R R80, SRZ ;  /* 0x0000000000507805 */ /* 0x000fc4000001ff00 */
[----:B------:R-:W-:Y:S01]  /*0d00*/  CS2R R82, SRZ ;  /* 0x0000000000527805 */ /* 0x000fe2000001ff00 */
[C---:B------:R-:W-:Y:S01]  /*0d10*/  IMAD R8, R20.reuse, R9, R13 ;  /* 0x0000000914087224 */ /* 0x040fe200078e020d */
[----:B------:R-:W-:Y:S01]  /*0d20*/  CS2R R84, SRZ ;  /* 0x0000000000547805 */ /* 0x000fe2000001ff00 */
[----:B------:R-:W-:Y:S01]  /*0d30*/  IMAD R9, R20, R14, R15 ;  /* 0x0000000e14097224 */ /* 0x000fe200078e020f */
[----:B------:R-:W-:Y:S01]  /*0d40*/  CS2R R86, SRZ ;  /* 0x0000000000567805 */ /* 0x000fe2000001ff00 */
[----:B------:R-:W-:Y:S01]  /*0d50*/  IMAD.HI.U32 R13, R6, R21, RZ ;  /* 0x00000015060d7227 */ /* 0x000fe200078e00ff */
[C---:B------:R-:W-:Y:S02]  /*0d60*/  ISETP.GT.U32.AND P0, PT, R20.reuse, R8, PT ;  /* 0x000000081400720c */ /* 0x040fe40003f04070 */
[----:B------:R-:W-:Y:S02]  /*0d70*/  CS2R R32, SRZ ;  /* 0x0000000000207805 */ /* 0x000fe4000001ff00 */
[----:B------:R-:W-:Y:S01]  /*0d80*/  ISETP.GT.U32.AND P2, PT, R20, R9, PT ;  /* 0x000000091400720c */ /* 0x000fe20003f44070 */
[----:B------:R-:W-:Y:S01]  /*0d90*/  IMAD.MOV R14, RZ, RZ, -R7 ;  /* 0x000000ffff0e7224 */ /* 0x000fe200078e0a07 */
[----:B------:R-:W-:Y:S01]  /*0da0*/  CS2R R34, SRZ ;  /* 0x0000000000227805 */ /* 0x000fe2000001ff00 */
[----:B------:R-:W-:Y:S01]  /*0db0*/  IMAD.HI.U32 R7, R6, R23, RZ ;  /* 0x0000001706077227 */ /* 0x000fe200078e00ff */
[----:B------:R-:W-:-:S02]  /*0dc0*/  CS2R R36, SRZ ;  /* 0x0000000000247805 */ /* 0x000fc4000001ff00 */
[----:B------:R-:W-:Y:S02]  /*0dd0*/  CS2R R38, SRZ ;  /* 0x0000000000267805 */ /* 0x000fe4000001ff00 */
[----:B------:R-:W-:Y:S01]  /*0de0*/  CS2R R40, SRZ ;  /* 0x0000000000287805 */ /* 0x000fe2000001ff00 */
[----:B------:R-:W-:Y:S01]  /*0df0*/  IMAD.MOV R15, RZ, RZ, -R13 ;  /* 0x000000ffff0f7224 */ /* 0x000fe200078e0a0d */
[----:B------:R-:W-:Y:S01]  /*0e00*/  CS2R R42, SRZ ;  /* 0x00000000002a7805 */ /* 0x000fe2000001ff00 */
[C---:B------:R-:W-:Y:S01]  /*0e10*/  IMAD R13, R20.reuse, R14, R19 ;  /* 0x0000000e140d7224 */ /* 0x040fe200078e0213 */
[----:B------:R-:W-:Y:S01]  /*0e20*/  IABS R19, R30 ;  /* 0x0000001e00137213 */ /* 0x000fe20000000000 */
[----:B------:R-:W-:Y:S01]  /*0e30*/  IMAD.MOV R7, RZ, RZ, -R7 ;  /* 0x000000ffff077224 */ /* 0x000fe200078e0a07 */
[----:B------:R-:W-:Y:S01]  /*0e40*/  CS2R R44, SRZ ;  /* 0x00000000002c7805 */ /* 0x000fe2000001ff00 */
[C---:B------:R-:W-:Y:S01]  /*0e50*/  IMAD R14, R20.reuse, R15, R21 ;  /* 0x0000000f140e7224 */ /* 0x040fe200078e0215 */
[C---:B------:R-:W-:Y:S01]  /*0e60*/  ISETP.GT.U32.AND P3, PT, R20.reuse, R13, PT ;  /* 0x0000000d1400720c */ /* 0x040fe20003f64070 */
[----:B------:R-:W-:Y:S01]  /*0e70*/  IMAD R15, R20, R7, R23 ;  /* 0x00000007140f7224 */ /* 0x000fe200078e0217 */
[----:B------:R-:W-:Y:S01]  /*0e80*/  CS2R R46, SRZ ;  /* 0x00000000002e7805 */ /* 0x000fe2000001ff00 */
[----:B------:R-:W-:Y:S01]  /*0e90*/  IMAD.HI.U32 R7, R6, R19, RZ ;  /* 0x0000001306077227 */ /* 0x000fe200078e00ff */
[----:B------:R-:W-:-:S02]  /*0ea0*/  ISETP.GT.U32.AND P5, PT, R20, R14, PT ;  /* 0x0000000e1400720c */ /* 0x000fc40003fa4070 */
[----:B------:R-:W-:Y:S02]  /*0eb0*/  CS2R R48, SRZ ;  /* 0x0000000000307805 */ /* 0x000fe4000001ff00 */
[----:B------:R-:W-:Y:S01]  /*0ec0*/  ISETP.GT.U32.AND P6, PT, R20, R15, PT ;  /* 0x0000000f1400720c */ /* 0x000fe20003fc4070 */
[----:B------:R-:W-:Y:S01]  /*0ed0*/  IMAD.MOV.U32 R21, RZ, RZ, R16 ;  /* 0x000000ffff157224 */ /* 0x000fe200078e0010 */
[----:B------:R-:W-:Y:S01]  /*0ee0*/  CS2R R50, SRZ ;  /* 0x0000000000327805 */ /* 0x000fe2000001ff00 */
[----:B------:R-:W-:Y:S01]  /*0ef0*/  IMAD.MOV.U32 R23, RZ, RZ, R18 ;  /* 0x000000ffff177224 */ /* 0x000fe200078e0012 */
[----:B------:R-:W-:Y:S01]  /*0f00*/  CS2R R52, SRZ ;  /* 0x0000000000347805 */ /* 0x000fe2000001ff00 */
[----:B------:R-:W-:Y:S01]  /*0f10*/  IMAD.MOV R18, RZ, RZ, -R7 ;  /* 0x000000ffff127224 */ /* 0x000fe200078e0a07 */
[----:B------:R-:W-:Y:S01]  /*0f20*/  CS2R R54, SRZ ;  /* 0x0000000000367805 */ /* 0x000fe2000001ff00 */
[----:B------:R-:W-:Y:S01]  /*0f30*/  IMAD.HI.U32 R16, R6, R21, RZ ;  /* 0x0000001506107227 */ /* 0x000fe200078e00ff */
[----:B------:R-:W-:Y:S01]  /*0f40*/  UMOV UR6, 0xfffffffe ;  /* 0xfffffffe00067882 */ /* 0x000fe20000000000 */
[----:B------:R-:W-:-:S02]  /*0f50*/  UMOV UR7, 0x7fffffdf ;  /* 0x7fffffdf00077882 */ /* 0x000fc40000000000 */
[----:B------:R-:W-:-:S04]  /*0f60*/  IMAD.HI.U32 R7, R6, R23, RZ ;  /* 0x0000001706077227 */ /* 0x000fc800078e00ff */
[C---:B------:R-:W-:Y:S02]  /*0f70*/  IMAD R6, R20.reuse, R18, R19 ;  /* 0x0000001214067224 */ /* 0x040fe400078e0213 */
[----:B------:R-:W-:Y:S02]  /*0f80*/  IMAD.MOV R16, RZ, RZ, -R16 ;  /* 0x000000ffff107224 */ /* 0x000fe400078e0a10 */
[----:B------:R-:W-:Y:S01]  /*0f90*/  IMAD.MOV R19, RZ, RZ, -R7 ;  /* 0x000000ffff137224 */ /* 0x000fe200078e0a07 */
[----:B------:R-:W-:Y:S01]  /*0fa0*/  ISETP.GT.U32.AND P4, PT, R20, R6, PT ;  /* 0x000000061400720c */ /* 0x000fe20003f84070 */
[----:B------:R-:W-:-:S04]  /*0fb0*/  IMAD.HI.U32 R7, R17, R24, RZ ;  /* 0x0000001811077227 */ /* 0x000fc800078e00ff */
[----:B------:R-:W-:-:S04]  /*0fc0*/  IMAD.HI.U32 R18, R17, R25, RZ ;  /* 0x0000001911127227 */ /* 0x000fc800078e00ff */
[C---:B------:R-:W-:Y:S02]  /*0fd0*/  IMAD R16, R20.reuse, R16, R21 ;  /* 0x0000001014107224 */ /* 0x040fe400078e0215 */
[----:B------:R-:W-:Y:S02]  /*0fe0*/  IMAD R17, R20, R19, R23 ;  /* 0x0000001314117224 */ /* 0x000fe400078e0217 */
[----:B------:R-:W-:Y:S02]  /*0ff0*/  IMAD.MOV R7, RZ, RZ, -R7 ;  /* 0x000000ffff077224 */ /* 0x000fe400078e0a07 */
[----:B------:R-:W-:Y:S02]  /*1000*/  IMAD.MOV R19, RZ, RZ, -R18 ;  /* 0x000000ffff137224 */ /* 0x000fe400078e0a12 */
[--C-:B------:R-:W-:Y:S01]  /*1010*/  @!P0 IMAD.IADD R8, R8, 0x1, -R20.reuse ;  /* 0x0000000108088824 */ /* 0x100fe200078e0a14 */
[C---:B------:R-:W-:Y:S01]  /*1020*/  ISETP.GT.U32.AND P0, PT, R20.reuse, R16, PT ;  /* 0x000000101400720c */ /* 0x040fe20003f04070 */
[----:B------:R-:W-:Y:S01]  /*1030*/  @!P2 IMAD.IADD R9, R9, 0x1, -R20 ;  /* 0x000000010909a824 */ /* 0x000fe200078e0a14 */
[----:B------:R-:W-:Y:S01]  /*1040*/  ISETP.GT.U32.AND P2, PT, R20, R17, PT ;  /* 0x000000111400720c */ /* 0x000fe20003f44070 */
[----:B------:R-:W-:Y:S01]  /*1050*/  IMAD R18, R22, R7, R24 ;  /* 0x0000000716127224 */ /* 0x000fe200078e0218 */
[----:B------:R-:W-:Y:S01]  /*1060*/  ISETP.GT.U32.AND P1, PT, R20, R8, PT ;  /* 0x000000081400720c */ /* 0x000fe20003f24070 */
[----:B------:R-:W-:Y:S01]  /*1070*/  @!P3 IMAD.IADD R13, R13, 0x1, -R20 ;  /* 0x000000010d0db824 */ /* 0x000fe200078e0a14 */
[----:B------:R-:W-:Y:S01]  /*1080*/  SHF.R.S32.HI R7, RZ, 0x1f, R10 ;  /* 0x0000001fff077819 */ /* 0x000fe2000001140a */
[C---:B------:R-:W-:Y:S01]  /*1090*/  IMAD R19, R22.reuse, R19, R25 ;  /* 0x0000001316137224 */ /* 0x040fe200078e0219 */
[----:B------:R-:W-:Y:S01]  /*10a0*/  ISETP.GT.U32.AND P3, PT, R22, R18, PT ;  /* 0x000000121600720c */ /* 0x000fe20003f64070 */
[--C-:B------:R-:W-:Y:S01]  /*10b0*/  @!P5 IMAD.IADD R14, R14, 0x1, -R20.reuse ;  /* 0x000000010e0ed824 */ /* 0x100fe200078e0a14 */
[----:B------:R-:W-:Y:S01]  /*10c0*/  LEA.HI R10, R7, R10, RZ, 0x5 ;  /* 0x0000000a070a7211 */ /* 0x000fe200078f28ff */
[--C-:B------:R-:W-:Y:S01]  /*10d0*/  @!P4 IMAD.IADD R6, R6, 0x1, -R20.reuse ;  /* 0x000000010606c824 */ /* 0x100fe200078e0a14 */
[----:B------:R-:W-:Y:S01]  /*10e0*/  ISETP.GT.U32.AND P5, PT, R22, R19, PT ;  /* 0x000000131600720c */ /* 0x000fe20003fa4070 */
[--C-:B------:R-:W-:Y:S01]  /*10f0*/  @!P0 IMAD.IADD R16, R16, 0x1, -R20.reuse ;  /* 0x0000000110108824 */ /* 0x100fe200078e0a14 */
[C---:B------:R-:W-:Y:S01]  /*1100*/  ISETP.GT.U32.AND P4, PT, R20.reuse, R13, PT ;  /* 0x0000000d1400720c */ /* 0x040fe20003f84070 */
[--C-:B------:R-:W-:Y:S01]  /*1110*/  @!P2 IMAD.IADD R17, R17, 0x1, -R20.reuse ;  /* 0x000000011111a824 */ /* 0x100fe200078e0a14 */
[----:B------:R-:W-:Y:S01]  /*1120*/  ISETP.GT.U32.AND P0, PT, R20, R14, PT ;  /* 0x0000000e1400720c */ /* 0x000fe20003f04070 */
[--C-:B------:R-:W-:Y:S01]  /*1130*/  @!P6 IMAD.IADD R15, R15, 0x1, -R20.reuse ;  /* 0x000000010f0fe824 */ /* 0x100fe200078e0a14 */
[----:B------:R-:W-:Y:S01]  /*1140*/  ISETP.GE.AND P2, PT, R11, RZ, PT ;  /* 0x000000ff0b00720c */ /* 0x000fe20003f46270 */
[----:B------:R-:W-:Y:S01]  /*1150*/  @!P1 IMAD.IADD R8, R8, 0x1, -R20 ;  /* 0x0000000108089824 */ /* 0x000fe200078e0a14 */
[----:B------:R-:W-:Y:S01]  /*1160*/  ISETP.GT.U32.AND P6, PT, R20, R9, PT ;  /* 0x000000091400720c */ /* 0x000fe20003fc4070 */
[----:B------:R-:W-:Y:S01]  /*1170*/  @!P3 IMAD.IADD R18, R18, 0x1, -R22 ;  /* 0x000000011212b824 */ /* 0x000fe200078e0a16 */
[----:B------:R-:W-:-:S02]  /*1180*/  ISETP.GE.AND P3, PT, R12, RZ, PT ;  /* 0x000000ff0c00720c */ /* 0x000fc40003f66270 */
[----:B------:R-:W-:Y:S02]  /*1190*/  CS2R R24, SRZ ;  /* 0x0000000000187805 */ /* 0x000fe4000001ff00 */
[----:B------:R-:W-:Y:S01]  /*11a0*/  ISETP.GE.AND P1, PT, R26, RZ, PT ;  /* 0x000000ff1a00720c */ /* 0x000fe20003f26270 */
[----:B------:R-:W-:Y:S01]  /*11b0*/  @!P5 IMAD.IADD R19, R19, 0x1, -R22 ;  /* 0x000000011313d824 */ /* 0x000fe200078e0a16 */
[C---:B------:R-:W-:Y:S01]  /*11c0*/  ISETP.GT.U32.AND P5, PT, R20.reuse, R15, PT ;  /* 0x0000000f1400720c */ /* 0x040fe20003fa4070 */
[--C-:B------:R-:W-:Y:S01]  /*11d0*/  @!P4 IMAD.IADD R13, R13, 0x1, -R20.reuse ;  /* 0x000000010d0dc824 */ /* 0x100fe200078e0a14 */
[----:B------:R-:W-:Y:S01]  /*11e0*/  ISETP.GT.U32.AND P4, PT, R20, R6, PT ;  /* 0x000000061400720c */ /* 0x000fe20003f84070 */
[----:B------:R-:W-:Y:S01]  /*11f0*/  @!P0 IMAD.IADD R14, R14, 0x1, -R20 ;  /* 0x000000010e0e8824 */ /* 0x000fe200078e0a14 */
[C---:B------:R-:W-:Y:S01]  /*1200*/  ISETP.GT.U32.AND P0, PT, R20.reuse, R16, PT ;  /* 0x000000101400720c */ /* 0x040fe20003f04070 */
[----:B------:R-:W-:Y:S01]  /*1210*/  @!P2 IMAD.MOV R8, RZ, RZ, -R8 ;  /* 0x000000ffff08a224 */ /* 0x000fe200078e0a08 */
[----:B------:R-:W-:Y:S01]  /*1220*/  ISETP.GT.U32.AND P2, PT, R20, R17, PT ;  /* 0x000000111400720c */ /* 0x000fe20003f44070 */
[----:B------:R-:W-:Y:S01]  /*1230*/  @!P6 IMAD.IADD R9, R9, 0x1, -R20 ;  /* 0x000000010909e824 */ /* 0x000fe200078e0a14 */
[----:B------:R-:W-:-:S02]  /*1240*/  ISETP.GT.U32.AND P6, PT, R22, R19, PT ;  /* 0x000000131600720c */ /* 0x000fc40003fc4070 */
[----:B------:R-:W-:Y:S01]  /*1250*/  SHF.R.U32.HI R7, RZ, 0x5, R156 ;  /* 0x00000005ff077819 */ /* 0x000fe2000001169c */
[----:B------:R-:W-:Y:S01]  /*1260*/  @!P3 IMAD.MOV R9, RZ, RZ, -R9 ;  /* 0x000000ffff09b224 */ /* 0x000fe200078e0a09 */
[----:B------:R-:W-:Y:S01]  /*1270*/  ISETP.GT.U32.AND P3, PT, R22, R18, PT ;  /* 0x000000121600720c */ /* 0x000fe20003f64070 */
[--C-:B------:R-:W-:Y:S01]  /*1280*/  @!P5 IMAD.IADD R15, R15, 0x1, -R20.reuse ;  /* 0x000000010f0fd824 */ /* 0x100fe200078e0a14 */
[----:B------:R-:W-:Y:S01]  /*1290*/  ISETP.GE.AND P5, PT, R27, RZ, PT ;  /* 0x000000ff1b00720c */ /* 0x000fe20003fa6270 */
[--C-:B------:R-:W-:Y:S01]  /*12a0*/  @!P4 IMAD.IADD R6, R6, 0x1, -R20.reuse ;  /* 0x000000010606c824 */ /* 0x100fe200078e0a14 */
[----:B------:R-:W-:Y:S01]  /*12b0*/  ISETP.GE.AND P4, PT, R28, RZ, PT ;  /* 0x000000ff1c00720c */ /* 0x000fe20003f86270 */
[--C-:B------:R-:W-:Y:S01]  /*12c0*/  @!P0 IMAD.IADD R16, R16, 0x1, -R20.reuse ;  /* 0x0000000110108824 */ /* 0x100fe200078e0a14 */
[----:B------:R-:W-:Y:S01]  /*12d0*/  ISETP.GE.AND P0, PT, R29, RZ, PT ;  /* 0x000000ff1d00720c */ /* 0x000fe20003f06270 */
[----:B------:R-:W-:Y:S01]  /*12e0*/  @!P2 IMAD.IADD R17, R17, 0x1, -R20 ;  /* 0x000000011111a824 */ /* 0x000fe200078e0a14 */
[----:B------:R-:W-:Y:S01]  /*12f0*/  ISETP.GE.AND P2, PT, R30, RZ, PT ;  /* 0x000000ff1e00720c */ /* 0x000fe20003f46270 */
[----:B------:R-:W0:Y:S01]  /*1300*/  LDC R20, c[0x0][0x240] ;  /* 0x00009000ff147b82 */ /* 0x000e220000000800 */
[--C-:B------:R-:W-:Y:S01]  /*1310*/  @!P6 IMAD.IADD R19, R19, 0x1, -R22.reuse ;  /* 0x000000011313e824 */ /* 0x100fe200078e0a16 */
[----:B------:R-:W-:Y:S01]  /*1320*/  ISETP.GE.AND P6, PT, R0, RZ, PT ;  /* 0x000000ff0000720c */ /* 0x000fe20003fc6270 */
[----:B------:R-:W-:Y:S01]  /*1330*/  @!P1 IMAD.MOV R17, RZ, RZ, -R17 ;  /* 0x000000ffff119224 */ /* 0x000fe200078e0a11 */
[----:B------:R-:W-:Y:S01]  /*1340*/  R2UR UR13, R7 ;  /* 0x00000000070d72ca */ /* 0x000fe200000e0000 */
[----:B------:R-:W-:Y:S01]  /*1350*/  @!P3 IMAD.IADD R18, R18, 0x1, -R22 ;  /* 0x000000011212b824 */ /* 0x000fe200078e0a16 */
[----:B------:R-:W-:Y:S01]  /*1360*/  ISETP.GE.AND P3, PT, R31, RZ, PT ;  /* 0x000000ff1f00720c */ /* 0x000fe20003f66270 */
[----:B------:R-:W-:Y:S01]  /*1370*/  @!P5 IMAD.MOV R13, RZ, RZ, -R13 ;  /* 0x000000ffff0dd224 */ /* 0x000fe200078e0a0d */
[----:B------:R-:W1:Y:S01]  /*1380*/  LDC.64 R22, c[0x0][0x218] ;  /* 0x00008600ff167b82 */ /* 0x000e620000000a00 */
[----:B------:R-:W-:Y:S01]  /*1390*/  ISETP.NE.AND P5, PT, R5, RZ, PT ;  /* 0x000000ff0500720c */ /* 0x000fe20003fa5270 */
[----:B------:R-:W-:Y:S01]  /*13a0*/  @!P4 IMAD.MOV R14, RZ, RZ, -R14 ;  /* 0x000000ffff0ec224 */ /* 0x000fe200078e0a0e */
[----:B------:R-:W-:Y:S01]  /*13b0*/  LOP3.LUT R5, RZ, R5, RZ, 0x33, !PT ;  /* 0x00000005ff057212 */ /* 0x000fe200078e33ff */
[----:B------:R-:W-:Y:S01]  /*13c0*/  @!P0 IMAD.MOV R15, RZ, RZ, -R15 ;  /* 0x000000ffff0f8224 */ /* 0x000fe200078e0a0f */
[----:B------:R-:W-:Y:S01]  /*13d0*/  ISETP.GE.AND P4, PT, R3, RZ, PT ;  /* 0x000000ff0300720c */ /* 0x000fe20003f86270 */
[----:B------:R-:W-:Y:S01]  /*13e0*/  @!P2 IMAD.MOV R6, RZ, RZ, -R6 ;  /* 0x000000ffff06a224 */ /* 0x000fe200078e0a06 */
[C---:B------:R-:W-:Y:S01]  /*13f0*/  SEL R8, R5.reuse, R8, !P5 ;  /* 0x0000000805087207 */ /* 0x040fe20006800000 */
[----:B------:R-:W-:Y:S01]  /*1400*/  @!P6 IMAD.MOV R19, RZ, RZ, -R19 ;  /* 0x000000ffff13e224 */ /* 0x000fe200078e0a13 */
[----:B------:R-:W-:-:S02]  /*1410*/  SEL R9, R5, R9, !P5 ;  /* 0x0000000905097207 */ /* 0x000fc40006800000 */
[----:B------:R-:W-:Y:S02]  /*1420*/  CS2R R26, SRZ ;  /* 0x00000000001a7805 */ /* 0x000fe4000001ff00 */
[C---:B------:R-:W-:Y:S01]  /*1430*/  SEL R13, R5.reuse, R13, !P5 ;  /* 0x0000000d050d7207 */ /* 0x040fe20006800000 */
[----:B------:R-:W-:Y:S01]  /*1440*/  @!P3 IMAD.MOV R16, RZ, RZ, -R16 ;  /* 0x000000ffff10b224 */ /* 0x000fe200078e0a10 */
[C---:B------:R-:W-:Y:S02]  /*1450*/  SEL R14, R5.reuse, R14, !P5 ;  /* 0x0000000e050e7207 */ /* 0x040fe40006800000 */
[----:B------:R-:W-:Y:S02]  /*1460*/  CS2R R28, SRZ ;  /* 0x00000000001c7805 */ /* 0x000fe4000001ff00 */
[----:B------:R-:W-:Y:S01]  /*1470*/  SEL R15, R5, R15, !P5 ;  /* 0x0000000f050f7207 */ /* 0x000fe20006800000 */
[----:B0-----:R-:W-:Y:S01]  /*1480*/  IMAD R8, R8, R20, RZ ;  /* 0x0000001408087224 */ /* 0x001fe200078e02ff */
[----:B------:R-:W-:Y:S01]  /*1490*/  ISETP.NE.AND P0, PT, R4, RZ, PT ;  /* 0x000000ff0400720c */ /* 0x000fe20003f05270 */
[----:B------:R-:W-:Y:S01]  /*14a0*/  @!P4 IMAD.MOV R18, RZ, RZ, -R18 ;  /* 0x000000ffff12c224 */ /* 0x000fe200078e0a12 */
[----:B------:R-:W-:Y:S01]  /*14b0*/  LOP3.LUT R7, RZ, R4, RZ, 0x33, !PT ;  /* 0x00000004ff077212 */ /* 0x000fe200078e33ff */
[----:B------:R-:W-:Y:S01]  /*14c0*/  IMAD R9, R9, R20, RZ ;  /* 0x0000001409097224 */ /* 0x000fe200078e02ff */
[----:B------:R-:W-:Y:S01]  /*14d0*/  SEL R6, R5, R6, !P5 ;  /* 0x0000000605067207 */ /* 0x000fe20006800000 */
[----:B------:R-:W-:Y:S01]  /*14e0*/  IMAD R13, R13, R20, RZ ;  /* 0x000000140d0d7224 */ /* 0x000fe200078e02ff */
[----:B------:R-:W-:Y:S01]  /*14f0*/  SEL R16, R5, R16, !P5 ;  /* 0x0000001005107207 */ /* 0x000fe20006800000 */
[----:B------:R-:W-:Y:S01]  /*1500*/  IMAD R14, R14, R20, RZ ;  /* 0x000000140e0e7224 */ /* 0x000fe200078e02ff */
[----:B-1----:R-:W-:Y:S01]  /*1510*/  LEA R4, P6, R8, R22, 0x1 ;  /* 0x0000001608047211 */ /* 0x002fe200078c08ff */
[-C--:B------:R-:W-:Y:S01]  /*1520*/  IMAD R247, R15, R20.reuse, RZ ;  /* 0x000000140ff77224 */ /* 0x080fe200078e02ff */
[----:B------:R-:W-:Y:S01]  /*1530*/  SEL R5, R5, R17, !P5 ;  /* 0x0000001105057207 */ /* 0x000fe20006800000 */
[----:B------:R-:W-:Y:S01]  /*1540*/  IMAD R6, R6, R20, RZ ;  /* 0x0000001406067224 */ /* 0x000fe200078e02ff */
[C---:B------:R-:W-:Y:S01]  /*1550*/  SEL R11, R7.reuse, R18, !P0 ;  /* 0x00000012070b7207 */ /* 0x040fe20004000000 */
[----:B------:R0:W-:Y:S01]  /*1560*/  STL [R1+0xdc], R4 ;  /* 0x0000dc0401007387 */ /* 0x0001e20000100800 */
[----:B------:R-:W-:Y:S01]  /*1570*/  SEL R12, R7, R19, !P0 ;  /* 0x00000013070c7207 */ /* 0x000fe20004000000 */
[----:B------:R-:W-:Y:S01]  /*1580*/  IMAD R5, R5, R20, RZ ;  /* 0x0000001405057224 */ /* 0x000fe200078e02ff */
[----:B------:R-:W-:Y:S01]  /*1590*/  LEA R15, P5, R9, R22, 0x1 ;  /* 0x00000016090f7211 */ /* 0x000fe200078a08ff */
[----:B------:R-:W-:Y:S01]  /*15a0*/  IMAD R16, R16, R20, RZ ;  /* 0x0000001410107224 */ /* 0x000fe200078e02ff */
[-C--:B------:R-:W-:Y:S01]  /*15b0*/  LEA R7, P4, R13, R22.reuse, 0x1 ;  /* 0x000000160d077211 */ /* 0x080fe200078808ff */
[----:B------:R-:W-:Y:S01]  /*15c0*/  IMAD R12, R12, UR5, RZ ;  /* 0x000000050c0c7c24 */ /* 0x000fe2000f8e02ff */
[-C--:B------:R-:W-:Y:S01]  /*15d0*/  LEA R19, P1, R6, R22.reuse, 0x1 ;  /* 0x0000001606137211 */ /* 0x080fe200078208ff */
[----:B------:R-:W-:Y:S01]  /*15e0*/  STL [R1+0xd4], R15 ;  /* 0x0000d40f01007387 */ /* 0x000fe20000100800 */
[-C--:B------:R-:W-:Y:S01]  /*15f0*/  LEA R250, P2, R247, R22.reuse, 0x1 ;  /* 0x00000016f7fa7211 */ /* 0x080fe200078408ff */
[----:B------:R-:W-:Y:S01]  /*1600*/  IMAD R11, R11, UR5, RZ ;  /* 0x000000050b0b7c24 */ /* 0x000fe2000f8e02ff */
[----:B0-----:R-:W-:Y:S01]  /*1610*/  LEA R4, P3, R14, R22, 0x1 ;  /* 0x000000160e047211 */ /* 0x001fe200078608ff */
[----:B------:R0:W-:Y:S01]  /*1620*/  STL [R1+0x30], R7 ;  /* 0x0000300701007387 */ /* 0x0001e20000100800 */
[----:B------:R-:W-:-:S02]  /*1630*/  LEA.HI.X.SX32 R20, R6, R23, 0x1, P1 ;  /* 0x0000001706147211 */ /* 0x000fc400008f0eff */
[----:B------:R-:W-:Y:S01]  /*1640*/  CS2R R30, SRZ ;  /* 0x00000000001e7805 */ /* 0x000fe2000001ff00 */
[----:B------:R-:W1:Y:S01]  /*1650*/  LDC R6, c[0x0][0x23c] ;  /* 0x00008f00ff067b82 */ /* 0x000e620000000800 */
[----:B------:R2:W-:Y:S01]  /*1660*/  STL [R1+0x28], R4 ;  /* 0x0000280401007387 */ /* 0x0005e20000100800 */
[C---:B------:R-:W-:Y:S01]  /*1670*/  LEA R18, P0, R16.reuse, R22, 0x1 ;  /* 0x0000001610127211 */ /* 0x040fe200078008ff */
[----:B------:R-:W-:Y:S01]  /*1680*/  UMOV UR5, URZ ;  /* 0x0000003f00057c82 */ /* 0x000fe20008000000 */
[-C--:B------:R-:W-:Y:S01]  /*1690*/  LEA.HI.X.SX32 R247, R247, R23.reuse, 0x1, P2 ;  /* 0x00000017f7f77211 */ /* 0x080fe200010f0eff */
[----:B------:R-:W-:Y:S01]  /*16a0*/  UIADD3.64 UR6, UR4, -UR6, URZ ;  /* 0x8000000604067297 */ /* 0x000fe2000fffe03f */
[-C--:B------:R-:W-:Y:S01]  /*16b0*/  LEA.HI.X.SX32 R152, R16, R23.reuse, 0x1, P0 ;  /* 0x0000001710987211 */ /* 0x080fe200000f0eff */
[----:B------:R-:W-:Y:S01]  /*16c0*/  IMAD.WIDE R16, R11, 0x2, RZ ;  /* 0x000000020b107825 */ /* 0x000fe200078e02ff */
[-C--:B0-----:R-:W-:Y:S02]  /*16d0*/  LEA.HI.X.SX32 R7, R13, R23.reuse, 0x1, P4 ;  /* 0x000000170d077211 */ /* 0x081fe400020f0eff */
[----:B--2---:R-:W-:-:S02]  /*16e0*/  LEA.HI.X.SX32 R4, R8, R23, 0x1, P6 ;  /* 0x0000001708047211 */ /* 0x004fc400030f0eff */
[----:B------:R-:W-:Y:S02]  /*16f0*/  LEA R15, P6, R5, R22, 0x1 ;  /* 0x00000016050f7211 */ /* 0x000fe400078c08ff */
[-C--:B------:R-:W-:Y:S01]  /*1700*/  LEA.HI.X.SX32 R8, R9, R23.reuse, 0x1, P5 ;  /* 0x0000001709087211 */ /* 0x080fe200028f0eff */
[----:B------:R0:W-:Y:S04]  /*1710*/  STL [R1+0xd8], R4 ;  /* 0x0000d80401007387 */ /* 0x0001e80000100800 */
[----:B------:R-:W-:Y:S04]  /*1720*/  STL [R1+0xd0], R8 ;  /* 0x0000d00801007387 */ /* 0x000fe80000100800 */
[----:B------:R-:W-:Y:S01]  /*1730*/  STL [R1+0x2c], R7 ;  /* 0x00002c0701007387 */ /* 0x000fe20000100800 */
[----:B0-----:R-:W-:-:S02]  /*1740*/  LEA.HI.X.SX32 R4, R14, R23, 0x1, P3 ;  /* 0x000000170e047211 */ /* 0x001fc400018f0eff */
[----:B------:R-:W-:Y:S01]  /*1750*/  LEA.HI.X.SX32 R14, R5, R23, 0x1, P6 ;  /* 0x00000017050e7211 */ /* 0x000fe200030f0eff */
[----:B------:R-:W-:Y:S01]  /*1760*/  IMAD.WIDE R22, R12, 0x2, RZ ;  /* 0x000000020c167825 */ /* 0x000fe200078e02ff */
[----:B------:R-:W-:Y:S01]  /*1770*/  LOP3.LUT R5, R156, 0x1f, RZ, 0xc0, !PT ;  /* 0x0000001f9c057812 */ /* 0x000fe200078ec0ff */
[----:B------:R0:W-:Y:S01]  /*1780*/  STL [R1+0x24], R4 ;  /* 0x0000240401007387 */ /* 0x0001e20000100800 */
[----:B------:R-:W2:Y:S03]  /*1790*/  LDC R156, c[0x0][0x238] ;  /* 0x00008e00ff9c7b82 */ /* 0x000ea60000000800 */
[----:B-1----:R-:W-:Y:S01]  /*17a0*/  IMAD R5, R5, R6, RZ ;  /* 0x0000000605057224 */ /* 0x002fe200078e02ff */
[----:B------:R-:W-:-:S05]  /*17b0*/  SHF.R.S32.HI R6, RZ, 0x5, R10 ;  /* 0x00000005ff067819 */ /* 0x000fca000001140a */
[----:B------:R-:W-:Y:S01]  /*17c0*/  STL [R1+0xcc], R6 ;  /* 0x0000cc0601007387 */ /* 0x000fe20000100800 */
[----:B0-----:R-:W-:Y:S02]  /*17d0*/  IMAD.U32 R4, RZ, RZ, UR8 ;  /* 0x00000008ff047e24 */ /* 0x001fe4000f8e00ff */
[C---:B--2---:R-:W-:Y:S02]  /*17e0*/  IMAD R153, R156.reuse, 0x14, RZ ;  /* 0x000000149c997824 */ /* 0x044fe400078e02ff */
[----:B------:R-:W-:Y:S02]  /*17f0*/  IMAD R155, R156, 0x13, RZ ;  /* 0x000000139c9b7824 */ /* 0x000fe400078e02ff */
[----:B------:R-:W-:-:S04]  /*1800*/  IMAD.WIDE R162, R153, 0x2, R22 ;  /* 0x0000000299a27825 */ /* 0x000fc800078e0216 */
[C---:B------:R-:W-:Y:S01]  /*1810*/  IMAD.WIDE R166, R155.reuse, 0x2, R16 ;  /* 0x000000029ba67825 */ /* 0x040fe200078e0210 */
[----:B------:R0:W-:Y:S03]  /*1820*/  STL.64 [R1+0x88], R162 ;  /* 0x000088a201007387 */ /* 0x0001e60000100a00 */
[----:B------:R-:W-:Y:S01]  /*1830*/  IMAD R157, R156, 0x12, RZ ;  /* 0x000000129c9d7824 */ /* 0x000fe200078e02ff */
[----:B------:R1:W-:Y:S01]  /*1840*/  STL.64 [R1+0x80], R166 ;  /* 0x000080a601007387 */ /* 0x0003e20000100a00 */
[----:B------:R-:W-:-:S04]  /*1850*/  IMAD.WIDE R154, R155, 0x2, R22 ;  /* 0x000000029b9a7825 */ /* 0x000fc800078e0216 */
[C---:B------:R-:W-:Y:S01]  /*1860*/  IMAD R159, R156.reuse, 0x11, RZ ;  /* 0x000000119c9f7824 */ /* 0x040fe200078e02ff */
[----:B------:R2:W-:Y:S01]  /*1870*/  STL.64 [R1+0x78], R154 ;  /* 0x0000789a01007387 */ /* 0x0005e20000100a00 */
[----:B------:R-:W-:Y:S02]  /*1880*/  IMAD.SHL.U32 R21, R156, 0x10, RZ ;  /* 0x000000109c157824 */ /* 0x000fe400078e00ff */
[----:B0-----:R-:W-:-:S04]  /*1890*/  IMAD.WIDE R162, R157, 0x2, R16 ;  /* 0x000000029da27825 */ /* 0x001fc800078e0210 */
[----:B-1----:R-:W-:Y:S01]  /*18a0*/  IMAD.WIDE R166, R157, 0x2, R22 ;  /* 0x000000029da67825 */ /* 0x002fe200078e0216 */
[----:B------:R0:W-:Y:S03]  /*18b0*/  STL.64 [R1+0x70], R162 ;  /* 0x000070a201007387 */ /* 0x0001e60000100a00 */
[----:B------:R-:W-:Y:S01]  /*18c0*/  IMAD R13, R156, 0xf, RZ ;  /* 0x0000000f9c0d7824 */ /* 0x000fe200078e02ff */
[----:B------:R-:W-:Y:S01]  /*18d0*/  STL.64 [R1+0x68], R166 ;  /* 0x000068a601007387 */ /* 0x000fe20000100a00 */
[----:B--2---:R-:W-:-:S04]  /*18e0*/  IMAD.WIDE R154, R159, 0x2, R16 ;  /* 0x000000029f9a7825 */ /* 0x004fc800078e0210 */
[C---:B------:R-:W-:Y:S01]  /*18f0*/  IMAD R9, R156.reuse, 0xe, RZ ;  /* 0x0000000e9c097824 */ /* 0x040fe200078e02ff */
[----:B------:R1:W-:Y:S01]  /*1900*/  STL.64 [R1+0x60], R154 ;  /* 0x0000609a01007387 */ /* 0x0003e20000100a00 */
[----:B------:R-:W-:Y:S02]  /*1910*/  IMAD R7, R156, 0xd, RZ ;  /* 0x0000000d9c077824 */ /* 0x000fe400078e02ff */
[----:B0-----:R-:W-:-:S04]  /*1920*/  IMAD.WIDE R162, R159, 0x2, R22 ;  /* 0x000000029fa27825 */ /* 0x001fc800078e0216 */
[C---:B------:R-:W-:Y:S01]  /*1930*/  IMAD.WIDE R158, R21.reuse, 0x2, R16 ;  /* 0x00000002159e7825 */ /* 0x040fe200078e0210 */
[----:B------:R0:W-:Y:S03]  /*1940*/  STL.64 [R1+0x58], R162 ;  /* 0x000058a201007387 */ /* 0x0001e60000100a00 */
[----:B------:R-:W-:Y:S01]  /*1950*/  IMAD R245, R156, 0x1f, RZ ;  /* 0x0000001f9cf57824 */ /* 0x000fe200078e02ff */
[----:B------:R2:W-:Y:S01]  /*1960*/  STL.64 [R1+0x50], R158 ;  /* 0x0000509e01007387 */ /* 0x0005e20000100a00 */
[----:B-1----:R-:W-:-:S04]  /*1970*/  IMAD.WIDE R154, R21, 0x2, R22 ;  /* 0x00000002159a7825 */ /* 0x002fc800078e0216 */
[C---:B------:R-:W-:Y:S01]  /*1980*/  IMAD R241, R156.reuse, 0x1e, RZ ;  /* 0x0000001e9cf17824 */ /* 0x040fe200078e02ff */
[----:B------:R1:W-:Y:S01]  /*1990*/  STL.64 [R1+0x48], R154 ;  /* 0x0000489a01007387 */ /* 0x0003e20000100a00 */
[----:B------:R-:W-:Y:S02]  /*19a0*/  IMAD R237, R156, 0x1d, RZ ;  /* 0x0000001d9ced7824 */ /* 0x000fe400078e02ff */
[----:B0-----:R-:W-:-:S04]  /*19b0*/  IMAD.WIDE R162, R13, 0x2, R16 ;  /* 0x000000020da27825 */ /* 0x001fc800078e0210 */
[--C-:B--2---:R-:W-:Y:S01]  /*19c0*/  IMAD.WIDE R158, R13, 0x2, R22.reuse ;  /* 0x000000020d9e7825 */ /* 0x104fe200078e0216 */
[----:B------:R0:W-:Y:S03]  /*19d0*/  STL.64 [R1+0x40], R162 ;  /* 0x000040a201007387 */ /* 0x0001e60000100a00 */
[C---:B------:R-:W-:Y:S01]  /*19e0*/  IMAD.WIDE R12, R9.reuse, 0x2, R22 ;  /* 0x00000002090c7825 */ /* 0x040fe200078e0216 */
[----:B------:R2:W-:Y:S03]  /*19f0*/  STL.64 [R1+0x38], R158 ;  /* 0x0000389e01007387 */ /* 0x0005e60000100a00 */
[----:B-1----:R-:W-:-:S04]  /*1a00*/  IMAD.WIDE R154, R9, 0x2, R16 ;  /* 0x00000002099a7825 */ /* 0x002fc800078e0210 */
[C---:B------:R-:W-:Y:S01]  /*1a10*/  IMAD.WIDE R8, R7.reuse, 0x2, R16 ;  /* 0x0000000207087825 */ /* 0x040fe200078e0210 */
[----:B------:R1:W-:Y:S03]  /*1a20*/  STL.64 [R1+0x18], R154 ;  /* 0x0000189a01007387 */ /* 0x0003e60000100a00 */
[----:B------:R-:W-:Y:S01]  /*1a30*/  IMAD.WIDE R6, R7, 0x2, R22 ;  /* 0x0000000207067825 */ /* 0x000fe200078e0216 */
[----:B------:R3:W-:Y:S03]  /*1a40*/  STL.64 [R1+0x10], R12 ;  /* 0x0000100c01007387 */ /* 0x0007e60000100a00 */
[C---:B------:R-:W-:Y:S01]  /*1a50*/  IMAD R233, R156.reuse, 0x1c, RZ ;  /* 0x0000001c9ce97824 */ /* 0x040fe200078e02ff */
[----:B------:R3:W-:Y:S01]  /*1a60*/  STL.64 [R1+0x8], R8 ;  /* 0x0000080801007387 */ /* 0x0007e20000100a00 */
[----:B------:R-:W-:-:S02]  /*1a70*/  IMAD R229, R156, 0x1b, RZ ;  /* 0x0000001b9ce57824 */ /* 0x000fc400078e02ff */
[C---:B------:R-:W-:Y:S01]  /*1a80*/  IMAD R225, R156.reuse, 0x1a, RZ ;  /* 0x0000001a9ce17824 */ /* 0x040fe200078e02ff */
[----:B------:R3:W-:Y:S01]  /*1a90*/  STL.64 [R1], R6 ;  /* 0x0000000601007387 */ /* 0x0007e20000100a00 */
[C---:B------:R-:W-:Y:S02]  /*1aa0*/  IMAD R221, R156.reuse, 0x19, RZ ;  /* 0x000000199cdd7824 */ /* 0x040fe400078e02ff */
[C---:B------:R-:W-:Y:S02]  /*1ab0*/  IMAD R217, R156.reuse, 0x18, RZ ;  /* 0x000000189cd97824 */ /* 0x040fe400078e02ff */
[C---:B------:R-:W-:Y:S02]  /*1ac0*/  IMAD R213, R156.reuse, 0x17, RZ ;  /* 0x000000179cd57824 */ /* 0x040fe400078e02ff */
[C---:B------:R-:W-:Y:S02]  /*1ad0*/  IMAD R209, R156.reuse, 0x16, RZ ;  /* 0x000000169cd17824 */ /* 0x040fe400078e02ff */
[----:B------:R-:W-:-:S02]  /*1ae0*/  IMAD R205, R156, 0x15, RZ ;  /* 0x000000159ccd7824 */ /* 0x000fc400078e02ff */
[C---:B------:R-:W-:Y:S02]  /*1af0*/  IMAD R201, R156.reuse, 0xc, RZ ;  /* 0x0000000c9cc97824 */ /* 0x040fe400078e02ff */
[C---:B------:R-:W-:Y:S02]  /*1b00*/  IMAD R197, R156.reuse, 0xb, RZ ;  /* 0x0000000b9cc57824 */ /* 0x040fe400078e02ff */
[C---:B------:R-:W-:Y:S02]  /*1b10*/  IMAD R192, R156.reuse, 0xa, RZ ;  /* 0x0000000a9cc07824 */ /* 0x040fe400078e02ff */
[C---:B------:R-:W-:Y:S02]  /*1b20*/  IMAD R188, R156.reuse, 0x9, RZ ;  /* 0x000000099cbc7824 */ /* 0x040fe400078e02ff */
[C---:B------:R-:W-:Y:S02]  /*1b30*/  IMAD.SHL.U32 R184, R156.reuse, 0x8, RZ ;  /* 0x000000089cb87824 */ /* 0x040fe400078e00ff */
[----:B------:R-:W-:-:S02]  /*1b40*/  IMAD R180, R156, 0x7, RZ ;  /* 0x000000079cb47824 */ /* 0x000fc400078e02ff */
[C---:B------:R-:W-:Y:S02]  /*1b50*/  IMAD R176, R156.reuse, 0x6, RZ ;  /* 0x000000069cb07824 */ /* 0x040fe400078e02ff */
[C---:B------:R-:W-:Y:S02]  /*1b60*/  IMAD R172, R156.reuse, 0x5, RZ ;  /* 0x000000059cac7824 */ /* 0x040fe400078e02ff */
[C---:B------:R-:W-:Y:S02]  /*1b70*/  IMAD.SHL.U32 R168, R156.reuse, 0x4, RZ ;  /* 0x000000049ca87824 */ /* 0x040fe400078e00ff */
[C---:B------:R-:W-:Y:S02]  /*1b80*/  IMAD R164, R156.reuse, 0x3, RZ ;  /* 0x000000039ca47824 */ /* 0x040fe400078e02ff */
[----:B------:R-:W-:Y:S02]  /*1b90*/  IMAD.SHL.U32 R161, R156, 0x2, RZ ;  /* 0x000000029ca17824 */ /* 0x000fe400078e00ff */
[----:B------:R-:W-:-:S04]  /*1ba0*/  IMAD.WIDE R10, R245, 0x2, R16 ;  /* 0x00000002f50a7825 */ /* 0x000fc800078e0210 */
        /* <DEDUP_REMOVED lines=20> */
[----:B0-----:R-:W-:-:S04]  /*1cf0*/  IMAD.WIDE R162, R161, 0x2, R16 ;  /* 0x00000002a1a27825 */ /* 0x001fc800078e0210 */
[----:B--2---:R-:W-:-:S04]  /*1d00*/  IMAD.WIDE R158, R156, 0x2, R16 ;  /* 0x000000029c9e7825 */ /* 0x004fc800078e0210 */
        /* <DEDUP_REMOVED lines=24> */
[----:B-1----:R-:W-:Y:S01]  /*1e90*/  IMAD.U32 R154, RZ, RZ, UR10 ;  /* 0x0000000aff9a7e24 */ /* 0x002fe2000f8e00ff */
[----:B------:R-:W-:Y:S01]  /*1ea0*/  UMOV UR10, UR4 ;  /* 0x00000004000a7c82 */ /* 0x000fe20008000000 */
[----:B------:R-:W-:Y:S01]  /*1eb0*/  IMAD.U32 R155, RZ, RZ, UR11 ;  /* 0x0000000bff9b7e24 */ /* 0x000fe2000f8e00ff */
[----:B---3--:R-:W-:-:S06]  /*1ec0*/  UMOV UR11, 0x80000020 ;  /* 0x80000020000b7882 */ /* 0x008fcc0000000000 */
.L_x_1:
[----:B------:R0:W-:Y:S01]  /*1ed0*/  STL [R1+0x208], R10 ;  /* 0x0002080a01007387 */ /* 0x0001e20000100800 */
[----:B------:R-:W-:Y:S02]  /*1ee0*/  ISETP.GT.AND P2, PT, R4, RZ, PT ;  /* 0x000000ff0400720c */ /* 0x000fe40003f44270 */
[-C--:B-----5:R-:W-:Y:S01]  /*1ef0*/  IADD3 R6, P1, R22, R154.reuse, RZ ;  /* 0x0000009a16067210 */ /* 0x0a0fe20007f3e0ff */
[----:B------:R-:W-:Y:S01]  /*1f00*/  STL [R1+0x204], R11 ;  /* 0x0002040b01007387 */ /* 0x000fe20000100800 */
[----:B------:R-:W-:Y:S02]  /*1f10*/  PRMT R246, RZ, 0x7610, R246 ;  /* 0x00007610fff67816 */ /* 0x000fe400000000f6 */
[----:B------:R-:W-:Y:S01]  /*1f20*/  IADD3 R8, P0, R16, R154, RZ ;  /* 0x0000009a10087210 */ /* 0x000fe20007f1e0ff */
[----:B------:R-:W-:Y:S01]  /*1f30*/  STL [R1+0x200], R15 ;  /* 0x0002000f01007387 */ /* 0x000fe20000100800 */
[----:B------:R-:W-:Y:S01]  /*1f40*/  IMAD.X R7, R23, 0x1, R155, P1 ;  /* 0x0000000117077824 */ /* 0x000fe200008e069b */
[----:B0-----:R-:W-:-:S02]  /*1f50*/  PRMT R10, RZ, 0x7610, R10 ;  /* 0x00007610ff0a7816 */ /* 0x001fc4000000000a */
[----:B------:R-:W-:Y:S01]  /*1f60*/  STL [R1+0x1fc], R14 ;  /* 0x0001fc0e01007387 */ /* 0x000fe20000100800 */
[----:B------:R-:W-:Y:S01]  /*1f70*/  IMAD.X R9, R17, 0x1, R155, P0 ;  /* 0x0000000111097824 */ /* 0x000fe200000e069b */
[----:B------:R-:W-:Y:S02]  /*1f80*/  ISETP.GT.AND P3, PT, R4, 0x1, PT ;  /* 0x000000010400780c */ /* 0x000fe40003f64270 */
[----:B------:R-:W-:Y:S04]  /*1f90*/  STL [R1+0x1f8], R5 ;  /* 0x0001f80501007387 */ /* 0x000fe80000100800 */
        /* <DEDUP_REMOVED lines=13> */
[----:B------:R0:W-:Y:S04]  /*2070*/  STL.S16 [R1+0x20], R10 ;  /* 0x0000200a01007387 */ /* 0x0001e80000100600 */
[----:B------:R1:W2:Y:S04]  /*2080*/  @P2 LDG.E.U16 R246, desc[UR14][R6.64] ;  /* 0x0000000e06f62981 */ /* 0x0002a8000c1e1500 */
[----:B0-----:R-:W3:Y:S04]  /*2090*/  LDL.LU R10, [R1+0x208] ;  /* 0x00020800010a7983 */ /* 0x001ee80000300800 */
[----:B------:R-:W4:Y:S01]  /*20a0*/  LDL R7, [R1+0x20] ;  /* 0x0000200001077983 */ /* 0x000f220000100800 */
[----:B-1----:R-:W-:-:S03]  /*20b0*/  IADD3 R6, P1, R156, R154, RZ ;  /* 0x0000009a9c067210 */ /* 0x002fc60007f3e0ff */
[----:B----4-:R0:W4:Y:S01]  /*20c0*/  @P2 LDG.E.U16 R7, desc[UR14][R8.64] ;  /* 0x0000000e08072981 */ /* 0x010122000c1e1500 */
[----:B------:R-:W-:Y:S02]  /*20d0*/  PRMT R11, RZ, 0x7610, R11 ;  /* 0x00007610ff0b7816 */ /* 0x000fe4000000000b */
[----:B------:R-:W-:Y:S02]  /*20e0*/  PRMT R15, RZ, 0x7610, R15 ;  /* 0x00007610ff0f7816 */ /* 0x000fe4000000000f */
[----:B0-----:R-:W-:-:S05]  /*20f0*/  IADD3 R8, P0, R158, R154, RZ ;  /* 0x0000009a9e087210 */ /* 0x001fca0007f1e0ff */
[----:B------:R-:W-:Y:S01]  /*2100*/  IMAD.X R9, R159, 0x1, R155, P0 ;  /* 0x000000019f097824 */ /* 0x000fe200000e069b */
[----:B------:R-:W-:-:S04]  /*2110*/  PRMT R14, RZ, 0x7610, R14 ;  /* 0x00007610ff0e7816 */ /* 0x000fc8000000000e */
[----:B------:R0:W2:Y:S01]  /*2120*/  @P3 LDG.E.U16 R15, desc[UR14][R8.64] ;  /* 0x0000000e080f3981 */ /* 0x0000a2000c1e1500 */
[----:B------:R-:W-:Y:S02]  /*2130*/  PRMT R5, RZ, 0x7610, R5 ;  /* 0x00007610ff057816 */ /* 0x000fe40000000005 */
[----:B0-----:R-:W-:-:S05]  /*2140*/  IADD3 R8, P0, R162, R154, RZ ;  /* 0x0000009aa2087210 */ /* 0x001fca0007f1e0ff */
[----:B------:R-:W-:Y:S01]  /*2150*/  IMAD.X R9, R163, 0x1, R155, P0 ;  /* 0x00000001a3097824 */ /* 0x000fe200000e069b */
[----:B------:R-:W-:Y:S02]  /*2160*/  PRMT R152, RZ, 0x7610, R152 ;  /* 0x00007610ff987816 */ /* 0x000fe40000000098 */
[----:B------:R-:W-:Y:S02]  /*2170*/  PRMT R18, RZ, 0x7610, R18 ;  /* 0x00007610ff127816 */ /* 0x000fe40000000012 */
[----:B------:R-:W-:Y:S02]  /*2180*/  PRMT R20, RZ, 0x7610, R20 ;  /* 0x00007610ff147816 */ /* 0x000fe40000000014 */
[----:B------:R-:W-:Y:S01]  /*2190*/  PRMT R19, RZ, 0x7610, R19 ;  /* 0x00007610ff137816 */ /* 0x000fe20000000013 */
[----:B----4-:R0:W-:Y:S01]  /*21a0*/  @P2 STL [R1+0x20], R7 ;  /* 0x0000200701002387 */ /* 0x0101e20000100800 */
[----:B------:R-:W-:Y:S01]  /*21b0*/  ISETP.GT.AND P2, PT, R4, 0x2, PT ;  /* 0x000000020400780c */ /* 0x000fe20003f44270 */
[----:B0-----:R-:W-:-:S12]  /*21c0*/  IMAD.X R7, R157, 0x1, R155, P1 ;  /* 0x000000019d077824 */ /* 0x001fd800008e069b */
[----:B------:R-:W4:Y:S04]  /*21d0*/  @P2 LDG.E.U16 R5, desc[UR14][R8.64] ;  /* 0x0000000e08052981 */ /* 0x000f28000c1e1500 */
[----:B------:R0:W3:Y:S01]  /*21e0*/  @P3 LDG.E.U16 R11, desc[UR14][R6.64] ;  /* 0x0000000e060b3981 */ /* 0x0000e2000c1e1500 */
[----:B------:R-:W-:Y:S02]  /*21f0*/  ISETP.GT.AND P3, PT, R4, 0x3, PT ;  /* 0x000000030400780c */ /* 0x000fe40003f64270 */
[----:B0-----:R-:W-:-:S05]  /*2200*/  IADD3 R6, P1, R160, R154, RZ ;  /* 0x0000009aa0067210 */ /* 0x001fca0007f3e0ff */
[----:B------:R-:W-:Y:S01]  /*2210*/  IMAD.X R7, R161, 0x1, R155, P1 ;  /* 0x00000001a1077824 */ /* 0x000fe200008e069b */
[----:B------:R-:W-:-:S04]  /*2220*/  IADD3 R8, P0, R166, R154, RZ ;  /* 0x0000009aa6087210 */ /* 0x000fc80007f1e0ff */
[----:B------:R0:W4:Y:S01]  /*2230*/  @P2 LDG.E.U16 R14, desc[UR14][R6.64] ;  /* 0x0000000e060e2981 */ /* 0x000122000c1e1500 */
[----:B------:R-:W-:Y:S01]  /*2240*/  IMAD.X R9, R167, 0x1, R155, P0 ;  /* 0x00000001a7097824 */ /* 0x000fe200000e069b */
[----:B------:R-:W-:-:S04]  /*2250*/  ISETP.GT.AND P2, PT, R4, 0x4, PT ;  /* 0x000000040400780c */ /* 0x000fc80003f44270 */
[----:B------:R1:W4:Y:S01]  /*2260*/  @P3 LDG.E.U16 R18, desc[UR14][R8.64] ;  /* 0x0000000e08123981 */ /* 0x000322000c1e1500 */
[----:B0-----:R-:W-:-:S05]  /*2270*/  IADD3 R6, P1, R164, R154, RZ ;  /* 0x0000009aa4067210 */ /* 0x001fca0007f3e0ff */
[----:B------:R-:W-:Y:S01]  /*2280*/  IMAD.X R7, R165, 0x1, R155, P1 ;  /* 0x00000001a5077824 */ /* 0x000fe200008e069b */
[----:B-1----:R-:W-:-:S04]  /*2290*/  IADD3 R8, P0, R170, R154, RZ ;  /* 0x0000009aaa087210 */ /* 0x002fc80007f1e0ff */
[----:B------:R0:W4:Y:S01]  /*22a0*/  @P3 LDG.E.U16 R152, desc[UR14][R6.64] ;  /* 0x0000000e06983981 */ /* 0x000122000c1e1500 */
[----:B------:R-:W-:-:S05]  /*22b0*/  IMAD.X R9, R171, 0x1, R155, P0 ;  /* 0x00000001ab097824 */ /* 0x000fca00000e069b */
[----:B------:R-:W4:Y:S01]  /*22c0*/  @P2 LDG.E.U16 R19, desc[UR14][R8.64] ;  /* 0x0000000e08132981 */ /* 0x000f22000c1e1500 */
[----:B0-----:R-:W-:-:S05]  /*22d0*/  IADD3 R6, P1, R168, R154, RZ ;  /* 0x0000009aa8067210 */ /* 0x001fca0007f3e0ff */
[----:B------:R-:W-:-:S05]  /*22e0*/  IMAD.X R7, R169, 0x1, R155, P1 ;  /* 0x00000001a9077824 */ /* 0x000fca00008e069b */
[----:B------:R0:W4:Y:S04]  /*22f0*/  @P2 LDG.E.U16 R20, desc[UR14][R6.64] ;  /* 0x0000000e06142981 */ /* 0x000128000c1e1500 */
[----:B------:R-:W-:Y:S04]  /*2300*/  STL [R1+0x100], R156 ;  /* 0x0001009c01007387 */ /* 0x000fe80000100800 */
[----:B------:R-:W-:Y:S04]  /*2310*/  STL [R1+0xfc], R157 ;  /* 0x0000fc9d01007387 */ /* 0x000fe80000100800 */
[----:B------:R-:W-:Y:S04]  /*2320*/  STL [R1+0x108], R158 ;  /* 0x0001089e01007387 */ /* 0x000fe80000100800 */
[----:B------:R-:W-:Y:S01]  /*2330*/  STL [R1+0x104], R159 ;  /* 0x0001049f01007387 */ /* 0x000fe20000100800 */
[----:B------:R-:W-:-:S02]  /*2340*/  ISETP.GT.AND P3, PT, R4, 0x5, PT ;  /* 0x000000050400780c */ /* 0x000fc40003f64270 */
[-C--:B0-----:R-:W-:Y:S02]  /*2350*/  IADD3 R6, P1, R172, R154.reuse, RZ ;  /* 0x0000009aac067210 */ /* 0x081fe40007f3e0ff */
[----:B------:R-:W-:Y:S02]  /*2360*/  IADD3 R8, P0, R174, R154, RZ ;  /* 0x0000009aae087210 */ /* 0x000fe40007f1e0ff */
[----:B------:R-:W-:Y:S01]  /*2370*/  PRMT R250, RZ, 0x7610, R250 ;  /* 0x00007610fffa7816 */ /* 0x000fe200000000fa */
[----:B------:R-:W-:Y:S01]  /*2380*/  IMAD.X R7, R173, 0x1, R155, P1 ;  /* 0x00000001ad077824 */ /* 0x000fe200008e069b */
[----:B------:R-:W-:Y:S01]  /*2390*/  PRMT R247, RZ, 0x7610, R247 ;  /* 0x00007610fff77816 */ /* 0x000fe200000000f7 */
[----:B------:R-:W-:Y:S01]  /*23a0*/  IMAD.X R9, R175, 0x1, R155, P0 ;  /* 0x00000001af097824 */ /* 0x000fe200000e069b */
[----:B------:R-:W-:-:S03]  /*23b0*/  ISETP.GT.AND P2, PT, R4, 0x6, PT ;  /* 0x000000060400780c */ /* 0x000fc60003f44270 */
[----:B------:R0:W4:Y:S04]  /*23c0*/  @P3 LDG.E.U16 R250, desc[UR14][R6.64] ;  /* 0x0000000e06fa3981 */ /* 0x000128000c1e1500 */
[----:B------:R1:W4:Y:S01]  /*23d0*/  @P3 LDG.E.U16 R247, desc[UR14][R8.64] ;  /* 0x0000000e08f73981 */ /* 0x000322000c1e1500 */
[-C--:B0-----:R-:W-:Y:S02]  /*23e0*/  IADD3 R6, P1, R176, R154.reuse, RZ ;  /* 0x0000009ab0067210 */ /* 0x081fe40007f3e0ff */
[----:B-1----:R-:W-:-:S03]  /*23f0*/  IADD3 R8, P0, R178, R154, RZ ;  /* 0x0000009ab2087210 */ /* 0x002fc60007f1e0ff */
[--C-:B------:R-:W-:Y:S01]  /*2400*/  IMAD.X R7, R177, 0x1, R155.reuse, P1 ;  /* 0x00000001b1077824 */ /* 0x100fe200008e069b */
[----:B------:R-:W-:Y:S01]  /*2410*/  ISETP.GT.AND P3, PT, R4, 0x7, PT ;  /* 0x000000070400780c */ /* 0x000fe20003f64270 */
[----:B------:R-:W-:Y:S01]  /*2420*/  IMAD.X R9, R179, 0x1, R155, P0 ;  /* 0x00000001b3097824 */ /* 0x000fe200000e069b */
[----:B---3--:R0:W-:Y:S04]  /*2430*/  STL [R1+0xc8], R11 ;  /* 0x0000c80b01007387 */ /* 0x0081e80000100800 */
[----:B0-----:R-:W3:Y:S04]  /*2440*/  LDL.LU R11, [R1+0x204] ;  /* 0x00020400010b7983 */ /* 0x001ee80000300800 */
[----:B--2---:R0:W-:Y:S04]  /*2450*/  STL [R1+0xc4], R15 ;  /* 0x0000c40f01007387 */ /* 0x0041e80000100800 */
[----:B0-----:R-:W2:Y:S04]  /*2460*/  LDL.LU R15, [R1+0x200] ;  /* 0x00020000010f7983 */ /* 0x001ea80000300800 */
[----:B------:R-:W-:Y:S04]  /*2470*/  STL [R1+0x110], R160 ;  /* 0x000110a001007387 */ /* 0x000fe80000100800 */
[----:B------:R-:W-:Y:S04]  /*2480*/  STL [R1+0x10c], R161 ;  /* 0x00010ca101007387 */ /* 0x000fe80000100800 */
[----:B------:R-:W-:Y:S04]  /*2490*/  STL [R1+0x118], R162 ;  /* 0x000118a201007387 */ /* 0x000fe80000100800 */
[----:B------:R-:W-:Y:S04]  /*24a0*/  STL [R1+0x114], R163 ;  /* 0x000114a301007387 */ /* 0x000fe80000100800 */
[----:B----4-:R0:W-:Y:S04]  /*24b0*/  STL [R1+0xc0], R14 ;  /* 0x0000c00e01007387 */ /* 0x0101e80000100800 */
[----:B0-----:R-:W4:Y:S04]  /*24c0*/  LDL.LU R14, [R1+0x1fc] ;  /* 0x0001fc00010e7983 */ /* 0x001f280000300800 */
[----:B------:R0:W-:Y:S04]  /*24d0*/  STL [R1+0xbc], R5 ;  /* 0x0000bc0501007387 */ /* 0x0001e80000100800 */
[----:B0-----:R-:W3:Y:S04]  /*24e0*/  LDL.LU R5, [R1+0x1f8] ;  /* 0x0001f80001057983 */ /* 0x001ee80000300800 */
[----:B------:R-:W-:Y:S04]  /*24f0*/  STL [R1+0x120], R164 ;  /* 0x000120a401007387 */ /* 0x000fe80000100800 */
[----:B------:R-:W-:Y:S04]  /*2500*/  STL [R1+0x11c], R165 ;  /* 0x00011ca501007387 */ /* 0x000fe80000100800 */
[----:B------:R-:W-:Y:S04]  /*2510*/  STL [R1+0x128], R166 ;  /* 0x000128a601007387 */ /* 0x000fe80000100800 */
[----:B------:R-:W-:Y:S04]  /*2520*/  STL [R1+0x124], R167 ;  /* 0x000124a701007387 */ /* 0x000fe80000100800 */
[----:B------:R0:W-:Y:S04]  /*2530*/  STL [R1+0xb8], R152 ;  /* 0x0000b89801007387 */ /* 0x0001e80000100800 */
[----:B0-----:R-:W2:Y:S04]  /*2540*/  LDL.LU R152, [R1+0x1f4] ;  /* 0x0001f40001987983 */ /* 0x001ea80000300800 */
[----:B------:R0:W-:Y:S04]  /*2550*/  STL [R1+0xb4], R18 ;  /* 0x0000b41201007387 */ /* 0x0001e80000100800 */
[----:B0-----:R-:W3:Y:S04]  /*2560*/  LDL.LU R18, [R1+0x1f0] ;  /* 0x0001f00001127983 */ /* 0x001ee80000300800 */
[----:B------:R-:W-:Y:S04]  /*2570*/  STL [R1+0x130], R168 ;  /* 0x000130a801007387 */ /* 0x000fe80000100800 */
[----:B------:R-:W-:Y:S04]  /*2580*/  STL [R1+0x12c], R169 ;  /* 0x00012ca901007387 */ /* 0x000fe80000100800 */
[----:B------:R0:W-:Y:S04]  /*2590*/  STL [R1+0x138], R170 ;  /* 0x000138aa01007387 */ /* 0x0001e80000100800 */
[----:B------:R-:W-:Y:S04]  /*25a0*/  STL [R1+0x134], R171 ;  /* 0x000134ab01007387 */ /* 0x000fe80000100800 */
[----:B------:R1:W-:Y:S01]  /*25b0*/  STL [R1+0xb0], R20 ;  /* 0x0000b01401007387 */ /* 0x0003e20000100800 */
[----:B0-----:R-:W-:-:S02]  /*25c0*/  PRMT R170, RZ, 0x7610, R170 ;  /* 0x00007610ffaa7816 */ /* 0x001fc400000000aa */
[----:B------:R-:W-:-:S04]  /*25d0*/  PRMT R165, RZ, 0x7610, R165 ;  /* 0x00007610ffa57816 */ /* 0x000fc800000000a5 */
[----:B------:R0:W4:Y:S04]  /*25e0*/  @P2 LDG.E.U16 R170, desc[UR14][R8.64] ;  /* 0x0000000e08aa2981 */ /* 0x000128000c1e1500 */
[----:B-1----:R-:W3:Y:S04]  /*25f0*/  LDL.LU R20, [R1+0x1ec] ;  /* 0x0001ec0001147983 */ /* 0x002ee80000300800 */
[----:B------:R1:W-:Y:S04]  /*2600*/  STL [R1+0xac], R19 ;  /* 0x0000ac1301007387 */ /* 0x0003e80000100800 */
[----:B-1----:R-:W3:Y:S04]  /*2610*/  LDL.LU R19, [R1+0x1e8] ;  /* 0x0001e80001137983 */ /* 0x002ee80000300800 */
[----:B------:R-:W-:Y:S04]  /*2620*/  STL [R1+0x140], R172 ;  /* 0x000140ac01007387 */ /* 0x000fe80000100800 */
[----:B------:R1:W-:Y:S01]  /*2630*/  STL [R1+0x13c], R173 ;  /* 0x00013cad01007387 */ /* 0x0003e20000100800 */
[----:B0-----:R-:W-:-:S02]  /*2640*/  IADD3 R8, P0, R182, R154, RZ ;  /* 0x0000009ab6087210 */ /* 0x001fc40007f1e0ff */
[----:B-1----:R-:W-:-:S06]  /*2650*/  PRMT R173, RZ, 0x7610, R173 ;  /* 0x00007610ffad7816 */ /* 0x002fcc00000000ad */
[----:B------:R0:W2:Y:S01]  /*2660*/  @P2 LDG.E.U16 R173, desc[UR14][R6.64] ;  /* 0x0000000e06ad2981 */ /* 0x0000a2000c1e1500 */
[----:B------:R-:W-:Y:S01]  /*2670*/  PRMT R162, RZ, 0x7610, R162 ;  /* 0x00007610ffa27816 */ /* 0x000fe200000000a2 */
[----:B------:R-:W-:-:S05]  /*2680*/  IMAD.X R9, R183, 0x1, R155, P0 ;  /* 0x00000001b7097824 */ /* 0x000fca00000e069b */
[----:B------:R-:W3:Y:S01]  /*2690*/  @P3 LDG.E.U16 R162, desc[UR14][R8.64] ;  /* 0x0000000e08a23981 */ /* 0x000ee2000c1e1500 */
[----:B0-----:R-:W-:-:S05]  /*26a0*/  IADD3 R6, P1, R180, R154, RZ ;  /* 0x0000009ab4067210 */ /* 0x001fca0007f3e0ff */
[----:B------:R-:W-:-:S05]  /*26b0*/  IMAD.X R7, R181, 0x1, R155, P1 ;  /* 0x00000001b5077824 */ /* 0x000fca00008e069b */
[----:B------:R0:W3:Y:S04]  /*26c0*/  @P3 LDG.E.U16 R165, desc[UR14][R6.64] ;  /* 0x0000000e06a53981 */ /* 0x0000e8000c1e1500 */
[----:B------:R-:W-:Y:S04]  /*26d0*/  STL [R1+0x148], R174 ;  /* 0x000148ae01007387 */ /* 0x000fe80000100800 */
[----:B------:R-:W-:Y:S04]  /*26e0*/  STL [R1+0x144], R175 ;  /* 0x000144af01007387 */ /* 0x000fe80000100800 */
[----:B------:R1:W-:Y:S01]  /*26f0*/  STL [R1+0xa8], R250 ;  /* 0x0000a8fa01007387 */ /* 0x0003e20000100800 */
[----:B------:R-:W-:-:S03]  /*2700*/  ISETP.GT.AND P2, PT, R4, 0x8, PT ;  /* 0x000000080400780c */ /* 0x000fc60003f44270 */
[----:B-1----:R-:W3:Y:S04]  /*2710*/  LDL.LU R250, [R1+0x1e4] ;  /* 0x0001e40001fa7983 */ /* 0x002ee80000300800 */
[----:B------:R1:W-:Y:S04]  /*2720*/  STL [R1+0xa4], R247 ;  /* 0x0000a4f701007387 */ /* 0x0003e80000100800 */
[----:B-1----:R-:W3:Y:S04]  /*2730*/  LDL.LU R247, [R1+0x1e0] ;  /* 0x0001e00001f77983 */ /* 0x002ee80000300800 */
[----:B------:R-:W-:Y:S04]  /*2740*/  STL [R1+0x150], R176 ;  /* 0x000150b001007387 */ /* 0x000fe80000100800 */
[----:B------:R-:W-:Y:S04]  /*2750*/  STL [R1+0x14c], R177 ;  /* 0x00014cb101007387 */ /* 0x000fe80000100800 */
[----:B------:R-:W-:Y:S04]  /*2760*/  STL [R1+0x158], R178 ;  /* 0x000158b201007387 */ /* 0x000fe80000100800 */
[----:B------:R-:W-:Y:S01]  /*2770*/  STL [R1+0x154], R179 ;  /* 0x000154b301007387 */ /* 0x000fe20000100800 */
[----:B0-----:R-:W-:-:S02]  /*2780*/  IADD3 R6, P1, R184, R154, RZ ;  /* 0x0000009ab8067210 */ /* 0x001fc40007f3e0ff */
[----:B------:R-:W-:Y:S02]  /*2790*/  IADD3 R8, P0, R186, R154, RZ ;  /* 0x0000009aba087210 */ /* 0x000fe40007f1e0ff */
[----:B------:R-:W-:Y:S01]  /*27a0*/  PRMT R153, RZ, 0x7610, R153 ;  /* 0x00007610ff997816 */ /* 0x000fe20000000099 */
[--C-:B------:R-:W-:Y:S02]  /*27b0*/  IMAD.X R7, R185, 0x1, R155.reuse, P1 ;  /* 0x00000001b9077824 */ /* 0x100fe400008e069b */
[----:B------:R-:W-:Y:S01]  /*27c0*/  IMAD.X R9, R187, 0x1, R155, P0 ;  /* 0x00000001bb097824 */ /* 0x000fe200000e069b */
[----:B------:R-:W-:-:S04]  /*27d0*/  ISETP.GT.AND P3, PT, R4, 0x9, PT ;  /* 0x000000090400780c */ /* 0x000fc80003f64270 */
[----:B------:R0:W3:Y:S01]  /*27e0*/  @P2 LDG.E.U16 R153, desc[UR14][R8.64] ;  /* 0x0000000e08992981 */ /* 0x0000e2000c1e1500 */
[----:B------:R-:W-:Y:S02]  /*27f0*/  PRMT R21, RZ, 0x7610, R21 ;  /* 0x00007610ff157816 */ /* 0x000fe40000000015 */
[----:B------:R-:W-:Y:S02]  /*2800*/  PRMT R13, RZ, 0x7610, R13 ;  /* 0x00007610ff0d7816 */ /* 0x000fe4000000000d */
[----:B0-----:R-:W-:-:S05]  /*2810*/  IADD3 R8, P0, R190, R154, RZ ;  /* 0x0000009abe087210 */ /* 0x001fca0007f1e0ff */
[----:B------:R-:W-:Y:S01]  /*2820*/  IMAD.X R9, R191, 0x1, R155, P0 ;  /* 0x00000001bf097824 */ /* 0x000fe200000e069b */
[----:B------:R-:W-:-:S04]  /*2830*/  PRMT R12, RZ, 0x7610, R12 ;  /* 0x00007610ff0c7816 */ /* 0x000fc8000000000c */
[----:B------:R0:W3:Y:S02]  /*2840*/  @P3 LDG.E.U16 R13, desc[UR14][R8.64] ;  /* 0x0000000e080d3981 */ /* 0x0000e4000c1e1500 */
[----:B0-----:R-:W-:-:S05]  /*2850*/  IADD3 R8, P0, R194, R154, RZ ;  /* 0x0000009ac2087210 */ /* 0x001fca0007f1e0ff */
[----:B------:R-:W-:Y:S01]  /*2860*/  IMAD.X R9, R195, 0x1, R155, P0 ;  /* 0x00000001c3097824 */ /* 0x000fe200000e069b */
[----:B--2---:R-:W-:Y:S04]  /*2870*/  STL [R1+0x15c], R173 ;  /* 0x00015cad01007387 */ /* 0x004fe80000100800 */
[----:B----4-:R-:W-:Y:S04]  /*2880*/  STL [R1+0x160], R170 ;  /* 0x000160aa01007387 */ /* 0x010fe80000100800 */
[----:B------:R-:W-:Y:S04]  /*2890*/  STL [R1+0x168], R180 ;  /* 0x000168b401007387 */ /* 0x000fe80000100800 */
[----:B------:R-:W-:Y:S04]  /*28a0*/  STL [R1+0x164], R181 ;  /* 0x000164b501007387 */ /* 0x000fe80000100800 */
[----:B------:R-:W-:Y:S04]  /*28b0*/  STL [R1+0x170], R182 ;  /* 0x000170b601007387 */ /* 0x000fe80000100800 */
[----:B------:R-:W-:Y:S04]  /*28c0*/  STL [R1+0x16c], R183 ;  /* 0x00016cb701007387 */ /* 0x000fe80000100800 */
[----:B---3--:R-:W-:Y:S04]  /*28d0*/  STL [R1+0x174], R165 ;  /* 0x000174a501007387 */ /* 0x008fe80000100800 */
[----:B------:R-:W-:Y:S04]  /*28e0*/  STL [R1+0x178], R162 ;  /* 0x000178a201007387 */ /* 0x000fe80000100800 */
[----:B------:R0:W-:Y:S02]  /*28f0*/  STL [R1+0x180], R184 ;  /* 0x000180b801007387 */ /* 0x0001e40000100800 */
[----:B0-----:R-:W-:-:S06]  /*2900*/  PRMT R184, RZ, 0x7610, R184 ;  /* 0x00007610ffb87816 */ /* 0x001fcc00000000b8 */
[----:B------:R0:W2:Y:S01]  /*2910*/  @P2 LDG.E.U16 R184, desc[UR14][R6.64] ;  /* 0x0000000e06b82981 */ /* 0x0000a2000c1e1500 */
[----:B------:R-:W-:Y:S02]  /*2920*/  ISETP.GT.AND P2, PT, R4, 0xa, PT ;  /* 0x0000000a0400780c */ /* 0x000fe40003f44270 */
[-C--:B0-----:R-:W-:Y:S01]  /*2930*/  IADD3 R6, P1, R188, R154.reuse, RZ ;  /* 0x0000009abc067210 */ /* 0x081fe20007f3e0ff */
[----:B------:R-:W-:Y:S04]  /*2940*/  STL [R1+0x17c], R185 ;  /* 0x00017cb901007387 */ /* 0x000fe80000100800 */
[----:B------:R-:W-:Y:S01]  /*2950*/  IMAD.X R7, R189, 0x1, R155, P1 ;  /* 0x00000001bd077824 */ /* 0x000fe200008e069b */
[----:B------:R-:W-:Y:S04]  /*2960*/  STL [R1+0x188], R186 ;  /* 0x000188ba01007387 */ /* 0x000fe80000100800 */
[----:B------:R-:W-:Y:S04]  /*2970*/  STL [R1+0x184], R187 ;  /* 0x000184bb01007387 */ /* 0x000fe80000100800 */
[----:B------:R-:W-:Y:S04]  /*2980*/  STL [R1+0x190], R188 ;  /* 0x000190bc01007387 */ /* 0x000fe80000100800 */
[----:B------:R0:W3:Y:S04]  /*2990*/  @P3 LDG.E.U16 R21, desc[UR14][R6.64] ;  /* 0x0000000e06153981 */ /* 0x0000e8000c1e1500 */
[----:B------:R-:W-:Y:S04]  /*29a0*/  STL [R1+0x18c], R189 ;  /* 0x00018cbd01007387 */ /* 0x000fe80000100800 */
[----:B------:R-:W-:Y:S01]  /*29b0*/  STL [R1+0x198], R190 ;  /* 0x000198be01007387 */ /* 0x000fe20000100800 */
[----:B0-----:R-:W-:-:S03]  /*29c0*/  IADD3 R6, P1, R192, R154, RZ ;  /* 0x0000009ac0067210 */ /* 0x001fc60007f3e0ff */
[----:B------:R-:W-:Y:S04]  /*29d0*/  STL [R1+0x194], R191 ;  /* 0x000194bf01007387 */ /* 0x000fe80000100800 */
[----:B------:R-:W-:Y:S01]  /*29e0*/  STL [R1+0x1a0], R192 ;  /* 0x0001a0c001007387 */ /* 0x000fe20000100800 */
[----:B------:R-:W-:-:S03]  /*29f0*/  IMAD.X R7, R193, 0x1, R155, P1 ;  /* 0x00000001c1077824 */ /* 0x000fc600008e069b */
[----:B------:R-:W-:Y:S04]  /*2a00*/  STL [R1+0x19c], R193 ;  /* 0x00019cc101007387 */ /* 0x000fe80000100800 */
[----:B------:R-:W-:Y:S04]  /*2a10*/  STL [R1+0x1a8], R194 ;  /* 0x0001a8c201007387 */ /* 0x000fe80000100800 */
[----:B------:R0:W-:Y:S01]  /*2a20*/  STL [R1+0x1a4], R195 ;  /* 0x0001a4c301007387 */ /* 0x0001e20000100800 */
[----:B------:R-:W-:-:S03]  /*2a30*/  ISETP.GT.AND P3, PT, R4, 0xb, PT ;  /* 0x0000000b0400780c */ /* 0x000fc60003f64270 */
[----:B------:R1:W4:Y:S01]  /*2a40*/  @P2 LDG.E.U16 R12, desc[UR14][R6.64] ;  /* 0x0000000e060c2981 */ /* 0x000322000c1e1500 */
[----:B0-----:R-:W-:Y:S02]  /*2a50*/  PRMT R195, RZ, 0x7610, R195 ;  /* 0x00007610ffc37816 */ /* 0x001fe400000000c3 */
[----:B-1----:R-:W-:-:S04]  /*2a60*/  IADD3 R6, P1, R196, R154, RZ ;  /* 0x0000009ac4067210 */ /* 0x002fc80007f3e0ff */
[----:B------:R0:W3:Y:S01]  /*2a70*/  @P2 LDG.E.U16 R195, desc[UR14][R8.64] ;  /* 0x0000000e08c32981 */ /* 0x0000e2000c1e1500 */
[----:B------:R-:W-:Y:S01]  /*2a80*/  PRMT R191, RZ, 0x7610, R191 ;  /* 0x00007610ffbf7816 */ /* 0x000fe200000000bf */
[----:B------:R-:W-:Y:S01]  /*2a90*/  IMAD.X R7, R197, 0x1, R155, P1 ;  /* 0x00000001c5077824 */ /* 0x000fe200008e069b */
[----:B------:R-:W-:-:S04]  /*2aa0*/  PRMT R188, RZ, 0x7610, R188 ;  /* 0x00007610ffbc7816 */ /* 0x000fc800000000bc */
[----:B------:R-:W3:Y:S01]  /*2ab0*/  @P3 LDG.E.U16 R191, desc[UR14][R6.64] ;  /* 0x0000000e06bf3981 */ /* 0x000ee2000c1e1500 */
[----:B0-----:R-:W-:-:S05]  /*2ac0*/  IADD3 R8, P0, R198, R154, RZ ;  /* 0x0000009ac6087210 */ /* 0x001fca0007f1e0ff */
[----:B------:R-:W-:-:S05]  /*2ad0*/  IMAD.X R9, R199, 0x1, R155, P0 ;  /* 0x00000001c7097824 */ /* 0x000fca00000e069b */
[----:B------:R0:W3:Y:S02]  /*2ae0*/  @P3 LDG.E.U16 R188, desc[UR14][R8.64] ;  /* 0x0000000e08bc3981 */ /* 0x0000e4000c1e1500 */
[----:B0-----:R-:W-:-:S05]  /*2af0*/  IADD3 R8, P0, R248, R154, RZ ;  /* 0x0000009af8087210 */ /* 0x001fca0007f1e0ff */
[----:B------:R-:W-:Y:S01]  /*2b00*/  IMAD.X R9, R249, 0x1, R155, P0 ;  /* 0x00000001f9097824 */ /* 0x000fe200000e069b */
[----:B----4-:R-:W-:Y:S04]  /*2b10*/  STL [R1+0x90], R12 ;  /* 0x0000900c01007387 */ /* 0x010fe80000100800 */
[----:B------:R0:W-:Y:S04]  /*2b20*/  STL [R1+0x94], R13 ;  /* 0x0000940d01007387 */ /* 0x0001e80000100800 */
[----:B0-----:R-:W4:Y:S04]  /*2b30*/  LDL.64 R12, [R1+0x8] ;  /* 0x00000800010c7983 */ /* 0x001f280000100a00 */
[----:B--2---:R-:W-:Y:S04]  /*2b40*/  STL [R1+0xa0], R184 ;  /* 0x0000a0b801007387 */ /* 0x004fe80000100800 */
[----:B---3--:R0:W-:Y:S04]  /*2b50*/  STL [R1+0x1ac], R195 ;  /* 0x0001acc301007387 */ /* 0x0081e80000100800 */
[----:B0-----:R-:W2:Y:S04]  /*2b60*/  LDL.64 R194, [R1+0x18] ;  /* 0x0000180001c27983 */ /* 0x001ea80000100a00 */
[----:B------:R-:W-:Y:S04]  /*2b70*/  STL [R1+0x9c], R153 ;  /* 0x00009c9901007387 */ /* 0x000fe80000100800 */
[----:B------:R-:W-:Y:S04]  /*2b80*/  STL [R1+0x1b4], R196 ;  /* 0x0001b4c401007387 */ /* 0x000fe80000100800 */
[----:B------:R-:W-:Y:S04]  /*2b90*/  STL [R1+0x1b0], R197 ;  /* 0x0001b0c501007387 */ /* 0x000fe80000100800 */
[----:B------:R-:W-:Y:S04]  /*2ba0*/  STL [R1+0x1bc], R198 ;  /* 0x0001bcc601007387 */ /* 0x000fe80000100800 */
[----:B------:R0:W-:Y:S04]  /*2bb0*/  STL [R1+0x1b8], R199 ;  /* 0x0001b8c701007387 */ /* 0x0001e80000100800 */
[----:B0-----:R-:W3:Y:S04]  /*2bc0*/  LDL.64 R198, [R1+0x10] ;  /* 0x0000100001c67983 */ /* 0x001ee80000100a00 */
[----:B------:R-:W-:Y:S04]  /*2bd0*/  STL [R1+0x98], R21 ;  /* 0x0000981501007387 */ /* 0x000fe80000100800 */
[----:B------:R-:W-:Y:S04]  /*2be0*/  STL [R1+0x1c0], R191 ;  /* 0x0001c0bf01007387 */ /* 0x000fe80000100800 */
[----:B------:R-:W-:Y:S04]  /*2bf0*/  STL [R1+0x1c4], R188 ;  /* 0x0001c4bc01007387 */ /* 0x000fe80000100800 */
[----:B------:R-:W-:Y:S04]  /*2c00*/  STL [R1+0x1cc], R200 ;  /* 0x0001ccc801007387 */ /* 0x000fe80000100800 */
[----:B------:R-:W-:Y:S04]  /*2c10*/  STL [R1+0x1c8], R201 ;  /* 0x0001c8c901007387 */ /* 0x000fe80000100800 */
[----:B------:R-:W-:Y:S04]  /*2c20*/  STL [R1+0x1d4], R248 ;  /* 0x0001d4f801007387 */ /* 0x000fe80000100800 */
[----:B------:R0:W-:Y:S04]  /*2c30*/  STL [R1+0x1d0], R249 ;  /* 0x0001d0f901007387 */ /* 0x0001e80000100800 */
[----:B0-----:R-:W2:Y:S01]  /*2c40*/  LDL.64 R248, [R1] ;  /* 0x0000000001f87983 */ /* 0x001ea20000100a00 */
[----:B------:R-:W-:-:S02]  /*2c50*/  ISETP.GT.AND P2, PT, R4, 0xc, PT ;  /* 0x0000000c0400780c */ /* 0x000fc40003f44270 */
[----:B------:R-:W-:Y:S02]  /*2c60*/  IADD3 R6, P1, R200, R154, RZ ;  /* 0x0000009ac8067210 */ /* 0x000fe40007f3e0ff */
[----:B------:R-:W-:Y:S02]  /*2c70*/  PRMT R182, RZ, 0x7610, R182 ;  /* 0x00007610ffb67816 */ /* 0x000fe400000000b6 */
[----:B------:R-:W-:Y:S01]  /*2c80*/  PRMT R175, RZ, 0x7610, R175 ;  /* 0x00007610ffaf7816 */ /* 0x000fe200000000af */
[----:B------:R-:W-:Y:S01]  /*2c90*/  IMAD.X R7, R201, 0x1, R155, P1 ;  /* 0x00000001c9077824 */ /* 0x000fe200008e069b */
[----:B------:R-:W-:-:S05]  /*2ca0*/  ISETP.GT.AND P3, PT, R4, 0xd, PT ;  /* 0x0000000d0400780c */ /* 0x000fca0003f64270 */
[----:B------:R-:W3:Y:S04]  /*2cb0*/  @P2 LDG.E.U16 R182, desc[UR14][R6.64] ;  /* 0x0000000e06b62981 */ /* 0x000ee8000c1e1500 */
[----:B------:R4:W3:Y:S01]  /*2cc0*/  @P2 LDG.E.U16 R175, desc[UR14][R8.64] ;  /* 0x0000000e08af2981 */ /* 0x0008e2000c1e1500 */
[----:B------:R-:W-:Y:S02]  /*2cd0*/  PRMT R178, RZ, 0x7610, R178 ;  /* 0x00007610ffb27816 */ /* 0x000fe400000000b2 */
[----:B------:R-:W-:Y:S02]  /*2ce0*/  PRMT R179, RZ, 0x7610, R179 ;  /* 0x00007610ffb37816 */ /* 0x000fe400000000b3 */
[----:B----4-:R-:W-:-:S05]  /*2cf0*/  IADD3 R8, P0, R12, R154, RZ ;  /* 0x0000009a0c087210 */ /* 0x010fca0007f1e0ff */
[----:B------:R-:W-:Y:S02]  /*2d00*/  IMAD.X R9, R13, 0x1, R155, P0 ;  /* 0x000000010d097824 */ /* 0x000fe400000e069b */
[----:B------:R-:W4:Y:S04]  /*2d10*/  LDL.64 R12, [R1+0x38] ;  /* 0x00003800010c7983 */ /* 0x000f280000100a00 */
[----:B------:R0:W4:Y:S01]  /*2d20*/  @P3 LDG.E.U16 R179, desc[UR14][R8.64] ;  /* 0x0000000e08b33981 */ /* 0x000122000c1e1500 */
[----:B--2---:R-:W-:-:S05]  /*2d30*/  IADD3 R6, P1, R248, R154, RZ ;  /* 0x0000009af8067210 */ /* 0x004fca0007f3e0ff */
[----:B------:R-:W-:Y:S01]  /*2d40*/  IMAD.X R7, R249, 0x1, R155, P1 ;  /* 0x00000001f9077824 */ /* 0x000fe200008e069b */
[----:B------:R-:W-:Y:S01]  /*2d50*/  ISETP.GT.AND P2, PT, R4, 0xe, PT ;  /* 0x0000000e0400780c */ /* 0x000fe20003f44270 */
[----:B------:R-:W2:Y:S04]  /*2d60*/  LDL.64 R248, [R1+0x40] ;  /* 0x0000400001f87983 */ /* 0x000ea80000100a00 */
[----:B------:R3:W2:Y:S01]  /*2d70*/  @P3 LDG.E.U16 R178, desc[UR14][R6.64] ;  /* 0x0000000e06b23981 */ /* 0x0006a2000c1e1500 */
[----:B------:R-:W-:Y:S02]  /*2d80*/  PRMT R171, RZ, 0x7610, R171 ;  /* 0x00007610ffab7816 */ /* 0x000fe400000000ab */
[-C--:B0-----:R-:W-:Y:S02]  /*2d90*/  IADD3 R8, P0, R194, R154.reuse, RZ ;  /* 0x0000009ac2087210 */ /* 0x081fe40007f1e0ff */
[----:B---3--:R-:W-:-:S05]  /*2da0*/  IADD3 R6, P1, R198, R154, RZ ;  /* 0x0000009ac6067210 */ /* 0x008fca0007f3e0ff */
[--C-:B------:R-:W-:Y:S02]  /*2db0*/  IMAD.X R7, R199, 0x1, R155.reuse, P1 ;  /* 0x00000001c7077824 */ /* 0x100fe400008e069b */
[----:B------:R-:W-:-:S03]  /*2dc0*/  IMAD.X R9, R195, 0x1, R155, P0 ;  /* 0x00000001c3097824 */ /* 0x000fc600000e069b */
[----:B------:R4:W3:Y:S02]  /*2dd0*/  @P2 LDG.E.U16 R171, desc[UR14][R6.64] ;  /* 0x0000000e06ab2981 */ /* 0x0008e4000c1e1500 */
[----:B----4-:R-:W-:-:S05]  /*2de0*/  IADD3 R6, P1, R12, R154, RZ ;  /* 0x0000009a0c067210 */ /* 0x010fca0007f3e0ff */
[----:B------:R-:W-:Y:S01]  /*2df0*/  IMAD.X R7, R13, 0x1, R155, P1 ;  /* 0x000000010d077824 */ /* 0x000fe200008e069b */
[----:B--2---:R0:W-:Y:S04]  /*2e00*/  STL.64 [R1+0x1d8], R178 ;  /* 0x0001d8b201007387 */ /* 0x0041e80000100a00 */
[----:B------:R-:W2:Y:S04]  /*2e10*/  LDL.64 R198, [R1+0x48] ;  /* 0x0000480001c67983 */ /* 0x000ea80000100a00 */
[----:B------:R-:W4:Y:S04]  /*2e20*/  LDL.64 R194, [R1+0x50] ;  /* 0x0000500001c27983 */ /* 0x000f280000100a00 */
[----:B------:R-:W3:Y:S04]  /*2e30*/  LDL.64 R12, [R1+0x58] ;  /* 0x00005800010c7983 */ /* 0x000ee80000100a00 */
[----:B0-----:R-:W3:Y:S01]  /*2e40*/  LDL.64 R178, [R1+0x60] ;  /* 0x0000600001b27983 */ /* 0x001ee20000100a00 */
[----:B------:R-:W-:-:S02]  /*2e50*/  ISETP.GT.AND P3, PT, R4, 0xf, PT ;  /* 0x0000000f0400780c */ /* 0x000fc40003f64270 */
[----:B------:R-:W-:Y:S02]  /*2e60*/  PRMT R168, RZ, 0x7610, R168 ;  /* 0x00007610ffa87816 */ /* 0x000fe400000000a8 */
[----:B------:R-:W-:-:S04]  /*2e70*/  PRMT R163, RZ, 0x7610, R163 ;  /* 0x00007610ffa37816 */ /* 0x000fc800000000a3 */
[----:B------:R0:W3:Y:S01]  /*2e80*/  @P2 LDG.E.U16 R168, desc[UR14][R8.64] ;  /* 0x0000000e08a82981 */ /* 0x0000e2000c1e1500 */
[----:B------:R-:W-:Y:S02]  /*2e90*/  ISETP.GT.AND P2, PT, R4, 0x10, PT ;  /* 0x000000100400780c */ /* 0x000fe40003f44270 */
[----:B------:R-:W-:Y:S02]  /*2ea0*/  PRMT R160, RZ, 0x7610, R160 ;  /* 0x00007610ffa07816 */ /* 0x000fe400000000a0 */
[----:B------:R2:W3:Y:S01]  /*2eb0*/  @P3 LDG.E.U16 R163, desc[UR14][R6.64] ;  /* 0x0000000e06a33981 */ /* 0x0004e2000c1e1500 */
[----:B0-----:R-:W-:-:S05]  /*2ec0*/  IADD3 R8, P0, R248, R154, RZ ;  /* 0x0000009af8087210 */ /* 0x001fca0007f1e0ff */
[----:B------:R-:W-:Y:S01]  /*2ed0*/  IMAD.X R9, R249, 0x1, R155, P0 ;  /* 0x00000001f9097824 */ /* 0x000fe200000e069b */
[----:B------:R-:W-:Y:S01]  /*2ee0*/  PRMT R200, RZ, 0x7610, R200 ;  /* 0x00007610ffc87816 */ /* 0x000fe200000000c8 */
[----:B------:R-:W3:Y:S04]  /*2ef0*/  LDL.64 R248, [R1+0x68] ;  /* 0x0000680001f87983 */ /* 0x000ee80000100a00 */
[----:B------:R4:W3:Y:S01]  /*2f00*/  @P3 LDG.E.U16 R160, desc[UR14][R8.64] ;  /* 0x0000000e08a03981 */ /* 0x0008e2000c1e1500 */
[----:B------:R-:W-:Y:S02]  /*2f10*/  PRMT R201, RZ, 0x7610, R201 ;  /* 0x00007610ffc97816 */ /* 0x000fe400000000c9 */
[-C--:B--2---:R-:W-:Y:S02]  /*2f20*/  IADD3 R6, P1, R198, R154.reuse, RZ ;  /* 0x0000009ac6067210 */ /* 0x084fe40007f3e0ff */
[----:B----4-:R-:W-:-:S03]  /*2f30*/  IADD3 R8, P0, R194, R154, RZ ;  /* 0x0000009ac2087210 */ /* 0x010fc60007f1e0ff */
[--C-:B------:R-:W-:Y:S02]  /*2f40*/  IMAD.X R7, R199, 0x1, R155.reuse, P1 ;  /* 0x00000001c7077824 */ /* 0x100fe400008e069b */
[----:B------:R-:W2:Y:S01]  /*2f50*/  LDL.64 R198, [R1+0x70] ;  /* 0x0000700001c67983 */ /* 0x000ea20000100a00 */
[----:B------:R-:W-:-:S03]  /*2f60*/  IMAD.X R9, R195, 0x1, R155, P0 ;  /* 0x00000001c3097824 */ /* 0x000fc600000e069b */
[----:B------:R3:W4:Y:S04]  /*2f70*/  @P2 LDG.E.U16 R200, desc[UR14][R6.64] ;  /* 0x0000000e06c82981 */ /* 0x000728000c1e1500 */
[----:B------:R0:W4:Y:S04]  /*2f80*/  @P2 LDG.E.U16 R201, desc[UR14][R8.64] ;  /* 0x0000000e08c92981 */ /* 0x000128000c1e1500 */
[----:B------:R-:W4:Y:S01]  /*2f90*/  LDL.64 R194, [R1+0x80] ;  /* 0x0000800001c27983 */ /* 0x000f220000100a00 */
[-C--:B---3--:R-:W-:Y:S02]  /*2fa0*/  IADD3 R6, P1, R12, R154.reuse, RZ ;  /* 0x0000009a0c067210 */ /* 0x088fe40007f3e0ff */
[----:B0-----:R-:W-:-:S03]  /*2fb0*/  IADD3 R8, P0, R178, R154, RZ ;  /* 0x0000009ab2087210 */ /* 0x001fc60007f1e0ff */
[--C-:B------:R-:W-:Y:S02]  /*2fc0*/  IMAD.X R7, R13, 0x1, R155.reuse, P1 ;  /* 0x000000010d077824 */ /* 0x100fe400008e069b */
[----:B------:R-:W3:Y:S01]  /*2fd0*/  LDL.64 R12, [R1+0x78] ;  /* 0x00007800010c7983 */ /* 0x000ee20000100a00 */
[----:B------:R-:W-:-:S03]  /*2fe0*/  IMAD.X R9, R179, 0x1, R155, P0 ;  /* 0x00000001b3097824 */ /* 0x000fc600000e069b */
[----:B------:R-:W4:Y:S01]  /*2ff0*/  LDL.64 R178, [R1+0x88] ;  /* 0x0000880001b27983 */ /* 0x000f220000100a00 */
[C---:B------:R-:W-:Y:S02]  /*3000*/  ISETP.GT.AND P3, PT, R4.reuse, 0x11, PT ;  /* 0x000000110400780c */ /* 0x040fe40003f64270 */
[----:B------:R-:W-:Y:S02]  /*3010*/  PRMT R196, RZ, 0x7610, R196 ;  /* 0x00007610ffc47816 */ /* 0x000fe400000000c4 */
[----:B------:R-:W-:Y:S02]  /*3020*/  ISETP.GT.AND P2, PT, R4, 0x12, PT ;  /* 0x000000120400780c */ /* 0x000fe40003f44270 */
[----:B------:R-:W-:-:S07]  /*3030*/  PRMT R192, RZ, 0x7610, R192 ;  /* 0x00007610ffc07816 */ /* 0x000fce00000000c0 */
[----:B------:R0:W4:Y:S02]  /*3040*/  @P3 LDG.E.U16 R196, desc[UR14][R6.64] ;  /* 0x0000000e06c43981 */ /* 0x000124000c1e1500 */
[----:B0-----:R-:W-:-:S05]  /*3050*/  IADD3 R6, P1, R248, R154, RZ ;  /* 0x0000009af8067210 */ /* 0x001fca0007f3e0ff */
[----:B------:R-:W-:Y:S01]  /*3060*/  IMAD.X R7, R249, 0x1, R155, P1 ;  /* 0x00000001f9077824 */ /* 0x000fe200008e069b */
[----:B------:R-:W-:-:S04]  /*3070*/  PRMT R165, RZ, 0x7610, R165 ;  /* 0x00007610ffa57816 */ /* 0x000fc800000000a5 */
[----:B------:R-:W4:Y:S04]  /*3080*/  @P2 LDG.E.U16 R192, desc[UR14][R6.64] ;  /* 0x0000000e06c02981 */ /* 0x000f28000c1e1500 */
[----:B------:R2:W4:Y:S01]  /*3090*/  @P3 LDG.E.U16 R165, desc[UR14][R8.64] ;  /* 0x0000000e08a53981 */ /* 0x000522000c1e1500 */
[----:B------:R-:W-:Y:S02]  /*30a0*/  PRMT R173, RZ, 0x7610, R173 ;  /* 0x00007610ffad7816 */ /* 0x000fe400000000ad */
[----:B------:R-:W-:Y:S02]  /*30b0*/  ISETP.GT.AND P3, PT, R4, 0x13, PT ;  /* 0x000000130400780c */ /* 0x000fe40003f64270 */
[----:B------:R-:W-:Y:S02]  /*30c0*/  PRMT R189, RZ, 0x7610, R189 ;  /* 0x00007610ffbd7816 */ /* 0x000fe400000000bd */
[----:B------:R-:W-:-:S02]  /*30d0*/  PRMT R186, RZ, 0x7610, R186 ;  /* 0x00007610ffba7816 */ /* 0x000fc400000000ba */
[----:B------:R-:W-:Y:S02]  /*30e0*/  PRMT R180, RZ, 0x7610, R180 ;  /* 0x00007610ffb47816 */ /* 0x000fe400000000b4 */
[----:B------:R-:W-:Y:S02]  /*30f0*/  PRMT R183, RZ, 0x7610, R183 ;  /* 0x00007610ffb77816 */ /* 0x000fe400000000b7 */
[----:B------:R-:W-:Y:S02]  /*3100*/  PRMT R176, RZ, 0x7610, R176 ;  /* 0x00007610ffb07816 */ /* 0x000fe400000000b0 */
[----:B------:R-:W-:Y:S02]  /*3110*/  PRMT R177, RZ, 0x7610, R177 ;  /* 0x00007610ffb17816 */ /* 0x000fe400000000b1 */
        /* <DEDUP_REMOVED lines=13> */
[----:B--2---:R-:W-:-:S05]  /*31f0*/  IADD3 R8, P0, R198, R154, RZ ;  /* 0x0000009ac6087210 */ /* 0x004fca0007f1e0ff */
[----:B------:R-:W-:-:S05]  /*3200*/  IMAD.X R9, R199, 0x1, R155, P0 ;  /* 0x00000001c7097824 */ /* 0x000fca00000e069b */
[----:B------:R0:W2:Y:S01]  /*3210*/  @P2 LDG.E.U16 R173, desc[UR14][R8.64] ;  /* 0x0000000e08ad2981 */ /* 0x0000a2000c1e1500 */
[----:B---3--:R-:W-:-:S05]  /*3220*/  IADD3 R6, P1, R12, R154, RZ ;  /* 0x0000009a0c067210 */ /* 0x008fca0007f3e0ff */
[--C-:B------:R-:W-:Y:S01]  /*3230*/  IMAD.X R7, R13, 0x1, R155.reuse, P1 ;  /* 0x000000010d077824 */ /* 0x100fe200008e069b */
[-C--:B----4-:R-:W-:Y:S02]  /*3240*/  IADD3 R12, P1, R178, R154.reuse, RZ ;  /* 0x0000009ab20c7210 */ /* 0x090fe40007f3e0ff */
[----:B0-----:R-:W-:Y:S02]  /*3250*/  IADD3 R8, P2, R194, R154, RZ ;  /* 0x0000009ac2087210 */ /* 0x001fe40007f5e0ff */
[----:B------:R-:W-:Y:S01]  /*3260*/  ISETP.GT.AND P0, PT, R4, 0x14, PT ;  /* 0x000000140400780c */ /* 0x000fe20003f04270 */
[--C-:B------:R-:W-:Y:S01]  /*3270*/  IMAD.X R13, R179, 0x1, R155.reuse, P1 ;  /* 0x00000001b30d7824 */ /* 0x100fe200008e069b */
[----:B------:R0:W3:Y:S04]  /*3280*/  @P3 LDG.E.U16 R189, desc[UR14][R6.64] ;  /* 0x0000000e06bd3981 */ /* 0x0000e8000c1e1500 */
[----:B------:R-:W4:Y:S04]  /*3290*/  LDL.LU R179, [R1+0x24] ;  /* 0x0000240001b37983 */ /* 0x000f280000300800 */
[----:B------:R-:W2:Y:S01]  /*32a0*/  LDL.LU R178, [R1+0x28] ;  /* 0x0000280001b27983 */ /* 0x000ea20000300800 */
[----:B------:R-:W-:-:S03]  /*32b0*/  IMAD.X R9, R195, 0x1, R155, P2 ;  /* 0x00000001c3097824 */ /* 0x000fc600010e069b */
[----:B------:R-:W3:Y:S04]  /*32c0*/  LDL.LU R195, [R1+0x2c] ;  /* 0x00002c0001c37983 */ /* 0x000ee80000300800 */
[----:B------:R-:W3:Y:S01]  /*32d0*/  LDL.LU R194, [R1+0x30] ;  /* 0x0000300001c27983 */ /* 0x000ee20000300800 */
[-C--:B------:R-:W-:Y:S02]  /*32e0*/  IADD3 RZ, P2, R202, R154.reuse, RZ ;  /* 0x0000009acaff7210 */ /* 0x080fe40007f5e0ff */
[----:B------:R-:W-:Y:S01]  /*32f0*/  IADD3 RZ, P1, R204, R154, RZ ;  /* 0x0000009accff7210 */ /* 0x000fe20007f3e0ff */
[----:B------:R1:W3:Y:S01]  /*3300*/  @P3 LDG.E.U16 R186, desc[UR14][R8.64] ;  /* 0x0000000e08ba3981 */ /* 0x0002e2000c1e1500 */
[----:B------:R-:W-:Y:S01]  /*3310*/  ISETP.GT.AND P3, PT, R4, 0x15, PT ;  /* 0x000000150400780c */ /* 0x000fe20003f64270 */
[----:B0-----:R-:W-:-:S02]  /*3320*/  IMAD.IADD R6, R202, 0x1, R154 ;  /* 0x00000001ca067824 */ /* 0x001fc400078e029a */
[--C-:B------:R-:W-:Y:S01]  /*3330*/  IMAD.X R7, R203, 0x1, R155.reuse, P2 ;  /* 0x00000001cb077824 */ /* 0x100fe200010e069b */
[----:B------:R-:W3:Y:S04]  /*3340*/  @P0 LDG.E.U16 R183, desc[UR14][R12.64] ;  /* 0x0000000e0cb70981 */ /* 0x000ee8000c1e1500 */
[----:B------:R0:W3:Y:S01]  /*3350*/  @P0 LDG.E.U16 R180, desc[UR14][R6.64] ;  /* 0x0000000e06b40981 */ /* 0x0000e2000c1e1500 */
[----:B-1----:R-:W-:Y:S01]  /*3360*/  IMAD.X R9, R205, 0x1, R155, P1 ;  /* 0x00000001cd097824 */ /* 0x002fe200008e069b */
[----:B------:R-:W-:Y:S01]  /*3370*/  IADD3 RZ, P1, R206, R154, RZ ;  /* 0x0000009aceff7210 */ /* 0x000fe20007f3e0ff */
[----:B------:R-:W-:Y:S01]  /*3380*/  IMAD.IADD R8, R204, 0x1, R154 ;  /* 0x00000001cc087824 */ /* 0x000fe200078e029a */
[----:B------:R-:W-:Y:S02]  /*3390*/  ISETP.GT.AND P2, PT, R4, 0x16, PT ;  /* 0x000000160400780c */ /* 0x000fe40003f44270 */
[----:B------:R-:W-:-:S02]  /*33a0*/  PRMT R174, RZ, 0x7610, R174 ;  /* 0x00007610ffae7816 */ /* 0x000fc400000000ae */
[----:B------:R-:W-:Y:S01]  /*33b0*/  PRMT R172, RZ, 0x7610, R172 ;  /* 0x00007610ffac7816 */ /* 0x000fe200000000ac */
[----:B------:R1:W3:Y:S01]  /*33c0*/  @P3 LDG.E.U16 R176, desc[UR14][R8.64] ;  /* 0x0000000e08b03981 */ /* 0x0002e2000c1e1500 */
[--C-:B0-----:R-:W-:Y:S02]  /*33d0*/  IMAD.IADD R6, R206, 0x1, R154.reuse ;  /* 0x00000001ce067824 */ /* 0x101fe400078e029a */
[--C-:B------:R-:W-:Y:S01]  /*33e0*/  IMAD.X R7, R207, 0x1, R155.reuse, P1 ;  /* 0x00000001cf077824 */ /* 0x100fe200008e069b */
[-C--:B------:R-:W-:Y:S01]  /*33f0*/  IADD3 RZ, P0, R208, R154.reuse, RZ ;  /* 0x0000009ad0ff7210 */ /* 0x080fe20007f1e0ff */
[----:B------:R-:W0:Y:S03]  /*3400*/  S2R R184, SR_TID.X ;  /* 0x0000000000b87919 */ /* 0x000e260000002100 */
[----:B------:R1:W3:Y:S01]  /*3410*/  @P3 LDG.E.U16 R177, desc[UR14][R6.64] ;  /* 0x0000000e06b13981 */ /* 0x0002e2000c1e1500 */
[----:B------:R-:W-:Y:S01]  /*3420*/  ISETP.GT.AND P3, PT, R4, 0x17, PT ;  /* 0x000000170400780c */ /* 0x000fe20003f64270 */
[----:B-1----:R-:W-:Y:S01]  /*3430*/  IMAD.X R9, R209, 0x1, R155, P0 ;  /* 0x00000001d1097824 */ /* 0x002fe200000e069b */
[-C--:B------:R-:W-:Y:S01]  /*3440*/  IADD3 RZ, P0, R212, R154.reuse, RZ ;  /* 0x0000009ad4ff7210 */ /* 0x080fe20007f1e0ff */
[----:B------:R-:W-:Y:S01]  /*3450*/  IMAD.IADD R8, R208, 0x1, R154 ;  /* 0x00000001d0087824 */ /* 0x000fe200078e029a */
[----:B------:R-:W-:-:S02]  /*3460*/  IADD3 RZ, P1, R210, R154, RZ ;  /* 0x0000009ad2ff7210 */ /* 0x000fc40007f3e0ff */
[----:B------:R-:W-:Y:S02]  /*3470*/  PRMT R167, RZ, 0x7610, R167 ;  /* 0x00007610ffa77816 */ /* 0x000fe400000000a7 */
[----:B------:R-:W-:Y:S01]  /*3480*/  PRMT R164, RZ, 0x7610, R164 ;  /* 0x00007610ffa47816 */ /* 0x000fe200000000a4 */
[----:B------:R-:W-:Y:S01]  /*3490*/  IMAD.IADD R6, R212, 0x1, R154 ;  /* 0x00000001d4067824 */ /* 0x000fe200078e029a */
[----:B------:R1:W3:Y:S01]  /*34a0*/  @P2 LDG.E.U16 R169, desc[UR14][R8.64] ;  /* 0x0000000e08a92981 */ /* 0x0002e2000c1e1500 */
[----:B------:R-:W-:Y:S01]  /*34b0*/  IMAD.X R7, R213, 0x1, R155, P0 ;  /* 0x00000001d5077824 */ /* 0x000fe200000e069b */
[----:B------:R-:W-:Y:S02]  /*34c0*/  IADD3 RZ, P0, R214, R154, RZ ;  /* 0x0000009ad6ff7210 */ /* 0x000fe40007f1e0ff */
[----:B------:R-:W-:Y:S02]  /*34d0*/  PRMT R159, RZ, 0x7610, R159 ;  /* 0x00007610ff9f7816 */ /* 0x000fe4000000009f */
[----:B------:R-:W-:Y:S01]  /*34e0*/  PRMT R166, RZ, 0x7610, R166 ;  /* 0x00007610ffa67816 */ /* 0x000fe200000000a6 */
[----:B------:R0:W3:Y:S01]  /*34f0*/  @P3 LDG.E.U16 R161, desc[UR14][R6.64] ;  /* 0x0000000e06a13981 */ /* 0x0000e2000c1e1500 */
[----:B-1----:R-:W-:Y:S01]  /*3500*/  IMAD.X R9, R211, 0x1, R155, P1 ;  /* 0x00000001d3097824 */ /* 0x002fe200008e069b */
[----:B------:R-:W-:-:S02]  /*3510*/  ISETP.GT.AND P1, PT, R4, 0x18, PT ;  /* 0x000000180400780c */ /* 0x000fc40003f24270 */
[----:B------:R-:W-:Y:S02]  /*3520*/  PRMT R156, RZ, 0x7610, R156 ;  /* 0x00007610ff9c7816 */ /* 0x000fe4000000009c */
[----:B------:R-:W-:Y:S01]  /*3530*/  PRMT R157, RZ, 0x7610, R157 ;  /* 0x00007610ff9d7816 */ /* 0x000fe2000000009d */
[----:B------:R-:W-:Y:S01]  /*3540*/  IMAD.MOV.U32 R153, RZ, RZ, R152 ;  /* 0x000000ffff997224 */ /* 0x000fe200078e0098 */
[----:B------:R-:W-:Y:S01]  /*3550*/  PRMT R16, RZ, 0x7610, R16 ;  /* 0x00007610ff107816 */ /* 0x000fe20000000010 */
[----:B0-----:R-:W-:Y:S01]  /*3560*/  IMAD.IADD R6, R214, 0x1, R154 ;  /* 0x00000001d6067824 */ /* 0x001fe200078e029a */
[----:B------:R-:W-:Y:S01]  /*3570*/  PRMT R17, RZ, 0x7610, R17 ;  /* 0x00007610ff117816 */ /* 0x000fe20000000011 */
[----:B------:R-:W-:Y:S01]  /*3580*/  IMAD.X R7, R215, 0x1, R155, P0 ;  /* 0x00000001d7077824 */ /* 0x000fe200000e069b */
[----:B------:R-:W-:Y:S01]  /*3590*/  IADD3 RZ, P0, R216, R154, RZ ;  /* 0x0000009ad8ff7210 */ /* 0x000fe20007f1e0ff */
[----:B------:R-:W-:Y:S01]  /*35a0*/  IMAD.MOV.U32 R21, RZ, RZ, R20 ;  /* 0x000000ffff157224 */ /* 0x000fe200078e0014 */
[----:B------:R-:W-:Y:S01]  /*35b0*/  PRMT R22, RZ, 0x7610, R22 ;  /* 0x00007610ff167816 */ /* 0x000fe20000000016 */
[----:B------:R-:W3:Y:S04]  /*35c0*/  LDL.LU R248, [R1+0xa0] ;  /* 0x0000a00001f87983 */ /* 0x000ee80000300800 */
[----:B------:R0:W3:Y:S01]  /*35d0*/  @P3 LDG.E.U16 R158, desc[UR14][R6.64] ;  /* 0x0000000e069e3981 */ /* 0x0000e2000c1e1500 */
[----:B------:R-:W-:-:S02]  /*35e0*/  IMAD.IADD R8, R210, 0x1, R154 ;  /* 0x00000001d2087824 */ /* 0x000fc400078e029a */
[----:B------:R-:W-:Y:S01]  /*35f0*/  IMAD.MOV.U32 R12, RZ, RZ, R15 ;  /* 0x000000ffff0c7224 */ /* 0x000fe200078e000f */
[----:B------:R-:W-:Y:S01]  /*3600*/  PRMT R23, RZ, 0x7610, R23 ;  /* 0x00007610ff177816 */ /* 0x000fe20000000017 */
[----:B------:R-:W-:Y:S01]  /*3610*/  IMAD.MOV.U32 R13, RZ, RZ, R14 ;  /* 0x000000ffff0d7224 */ /* 0x000fe200078e000e */
[----:B------:R-:W3:Y:S01]  /*3620*/  @P2 LDG.E.U16 R166, desc[UR14][R8.64] ;  /* 0x0000000e08a62981 */ /* 0x000ee2000c1e1500 */
[----:B0-----:R-:W-:-:S03]  /*3630*/  IMAD.IADD R6, R216, 0x1, R154 ;  /* 0x00000001d8067824 */ /* 0x001fc600078e029a */
[----:B------:R-:W3:Y:S01]  /*3640*/  LDL.LU R249, [R1+0x9c] ;  /* 0x00009c0001f97983 */ /* 0x000ee20000300800 */
[----:B------:R-:W-:Y:S01]  /*3650*/  IMAD.X R7, R217, 0x1, R155, P0 ;  /* 0x00000001d9077824 */ /* 0x000fe200000e069b */
[----:B------:R-:W-:-:S04]  /*3660*/  IADD3 RZ, P0, R218, R154, RZ ;  /* 0x0000009adaff7210 */ /* 0x000fc80007f1e0ff */
[----:B------:R0:W3:Y:S02]  /*3670*/  @P1 LDG.E.U16 R197, desc[UR14][R6.64] ;  /* 0x0000000e06c51981 */ /* 0x0000e4000c1e1500 */
[----:B0-----:R-:W-:Y:S02]  /*3680*/  IMAD.IADD R6, R218, 0x1, R154 ;  /* 0x00000001da067824 */ /* 0x001fe400078e029a */
[----:B------:R-:W-:Y:S01]  /*3690*/  IMAD.X R7, R219, 0x1, R155, P0 ;  /* 0x00000001db077824 */ /* 0x000fe200000e069b */
[----:B------:R-:W-:-:S04]  /*36a0*/  IADD3 RZ, P0, R220, R154, RZ ;  /* 0x0000009adcff7210 */ /* 0x000fc80007f1e0ff */
[----:B------:R0:W3:Y:S01]  /*36b0*/  @P1 LDG.E.U16 R190, desc[UR14][R6.64] ;  /* 0x0000000e06be1981 */ /* 0x0000e2000c1e1500 */
[----:B------:R-:W-:Y:S01]  /*36c0*/  ISETP.GT.AND P1, PT, R4, 0x19, PT ;  /* 0x000000190400780c */ /* 0x000fe20003f24270 */
[----:B0-----:R-:W-:Y:S02]  /*36d0*/  IMAD.IADD R6, R220, 0x1, R154 ;  /* 0x00000001dc067824 */ /* 0x001fe400078e029a */
[----:B------:R-:W-:Y:S01]  /*36e0*/  IMAD.X R7, R221, 0x1, R155, P0 ;  /* 0x00000001dd077824 */ /* 0x000fe200000e069b */
[----:B------:R-:W-:-:S09]  /*36f0*/  IADD3 RZ, P0, R222, R154, RZ ;  /* 0x0000009adeff7210 */ /* 0x000fd20007f1e0ff */
        /* <DEDUP_REMOVED lines=55> */
[----:B0-----:R-:W-:Y:S01]  /*3a70*/  LOP3.LUT R6, R184, 0x1f, RZ, 0xc0, !PT ;  /* 0x0000001fb8067812 */ /* 0x001fe200078ec0ff */
[----:B------:R-:W-:-:S03]  /*3a80*/  IMAD.X R7, R11, 0x1, R155, P0 ;  /* 0x000000010b077824 */ /* 0x000fc600000e069b */
[----:B------:R-:W-:Y:S01]  /*3a90*/  ISETP.GE.AND P2, PT, R6, R4, PT ;  /* 0x000000040600720c */ /* 0x000fe20003f46270 */
[----:B------:R-:W-:-:S05]  /*3aa0*/  IMAD.IADD R6, R10, 0x1, R154 ;  /* 0x000000010a067824 */ /* 0x000fca00078e029a */
[----:B------:R0:W3:Y:S01]  /*3ab0*/  @P1 LDG.E.U16 R156, desc[UR14][R6.64] ;  /* 0x0000000e069c1981 */ /* 0x0000e2000c1e1500 */
[----:B------:R-:W-:Y:S02]  /*3ac0*/  IMAD.MOV.U32 R152, RZ, RZ, R18 ;  /* 0x000000ffff987224 */ /* 0x000fe400078e0012 */
[----:B0-----:R-:W-:Y:S01]  /*3ad0*/  IMAD.WIDE R6, R5, 0x2, R12 ;  /* 0x0000000205067825 */ /* 0x001fe200078e020c */
[----:B------:R-:W-:Y:S03]  /*3ae0*/  BAR.SYNC.DEFER_BLOCKING 0x0 ;  /* 0x0000000000007b1d */ /* 0x000fe60000010000 */
[----:B------:R-:W-:Y:S02]  /*3af0*/  IMAD.MOV.U32 R20, RZ, RZ, R19 ;  /* 0x000000ffff147224 */ /* 0x000fe400078e0013 */
[----:B------:R-:W-:Y:S02]  /*3b00*/  IMAD.MOV.U32 R18, RZ, RZ, R250 ;  /* 0x000000ffff127224 */ /* 0x000fe400078e00fa */
[----:B------:R-:W-:-:S02]  /*3b10*/  IMAD.MOV.U32 R19, RZ, RZ, R247 ;  /* 0x000000ffff137224 */ /* 0x000fc400078e00f7 */
[----:B--2---:R-:W-:Y:S01]  /*3b20*/  IMAD.MOV.U32 R8, RZ, RZ, R178 ;  /* 0x000000ffff087224 */ /* 0x004fe200078e00b2 */
[----:B------:R-:W2:Y:S04]  /*3b30*/  LDL.LU R247, [R1+0xd4] ;  /* 0x0000d40001f77983 */ /* 0x000ea80000300800 */
[----:B------:R0:W2:Y:S02]  /*3b40*/  @!P2 LDG.E.U16 R157, desc[UR14][R6.64] ;  /* 0x0000000e069da981 */ /* 0x0000a4000c1e1500 */
[----:B0-----:R-:W-:-:S05]  /*3b50*/  IMAD.WIDE R6, R5, 0x2, R152 ;  /* 0x0000000205067825 */ /* 0x001fca00078e0298 */
[----:B------:R0:W2:Y:S01]  /*3b60*/  @!P2 LDG.E.U16 R16, desc[UR14][R6.64] ;  /* 0x0000000e0610a981 */ /* 0x0000a2000c1e1500 */
[----:B----4-:R-:W-:Y:S02]  /*3b70*/  IMAD.MOV.U32 R9, RZ, RZ, R179 ;  /* 0x000000ffff097224 */ /* 0x010fe400078e00b3 */
[----:B------:R-:W-:Y:S01]  /*3b80*/  IMAD.SHL.U32 R250, R184, 0x2, RZ ;  /* 0x00000002b8fa7824 */ /* 0x000fe200078e00ff */
[----:B------:R-:W4:Y:S01]  /*3b90*/  LDL.LU R179, [R1+0xd8] ;  /* 0x0000d80001b37983 */ /* 0x000f220000300800 */
[----:B0-----:R-:W-:-:S03]  /*3ba0*/  IMAD.WIDE R6, R5, 0x2, R20 ;  /* 0x0000000205067825 */ /* 0x001fc600078e0214 */
[----:B------:R-:W-:Y:S01]  /*3bb0*/  LOP3.LUT R250, R250, 0x7e, RZ, 0xc0, !PT ;  /* 0x0000007efafa7812 */ /* 0x000fe200078ec0ff */
[----:B------:R-:W4:Y:S04]  /*3bc0*/  LDL.LU R178, [R1+0xdc] ;  /* 0x0000dc0001b27983 */ /* 0x000f280000300800 */
[----:B------:R0:W4:Y:S01]  /*3bd0*/  @!P2 LDG.E.U16 R17, desc[UR14][R6.64] ;  /* 0x0000000e0611a981 */ /* 0x000122000c1e1500 */
[----:B---3--:R-:W-:Y:S02]  /*3be0*/  IMAD.MOV.U32 R14, RZ, RZ, R194 ;  /* 0x000000ffff0e7224 */ /* 0x008fe400078e00c2 */
[----:B------:R-:W-:Y:S01]  /*3bf0*/  IMAD.MOV.U32 R15, RZ, RZ, R195 ;  /* 0x000000ffff0f7224 */ /* 0x000fe200078e00c3 */
[----:B------:R-:W-:Y:S01]  /*3c00*/  PRMT R3, RZ, 0x7610, R3 ;  /* 0x00007610ff037816 */ /* 0x000fe20000000003 */
[----:B------:R-:W3:Y:S04]  /*3c10*/  LDL.LU R188, [R1+0xc8] ;  /* 0x0000c80001bc7983 */ /* 0x000ee80000300800 */
[----:B------:R-:W3:Y:S01]  /*3c20*/  LDL.LU R191, [R1+0xc4] ;  /* 0x0000c40001bf7983 */ /* 0x000ee20000300800 */
[----:B0-----:R-:W-:-:S03]  /*3c30*/  IMAD.WIDE R6, R5, 0x2, R18 ;  /* 0x0000000205067825 */ /* 0x001fc600078e0212 */
[----:B------:R-:W3:Y:S04]  /*3c40*/  LDL.LU R198, [R1+0x98] ;  /* 0x0000980001c67983 */ /* 0x000ee80000300800 */
[----:B------:R0:W3:Y:S04]  /*3c50*/  @!P2 LDG.E.U16 R22, desc[UR14][R6.64] ;  /* 0x0000000e0616a981 */ /* 0x0000e8000c1e1500 */
[----:B------:R-:W3:Y:S04]  /*3c60*/  LDL.LU R199, [R1+0x94] ;  /* 0x0000940001c77983 */ /* 0x000ee80000300800 */
[----:B------:R-:W3:Y:S01]  /*3c70*/  LDL.LU R195, [R1+0xc0] ;  /* 0x0000c00001c37983 */ /* 0x000ee20000300800 */
[----:B0-----:R-:W-:-:S03]  /*3c80*/  IMAD.WIDE R6, R5, 0x2, R8 ;  /* 0x0000000205067825 */ /* 0x001fc600078e0208 */
[----:B------:R-:W3:Y:S04]  /*3c90*/  LDL.LU R194, [R1+0xbc] ;  /* 0x0000bc0001c27983 */ /* 0x000ee80000300800 */
[----:B------:R0:W3:Y:S02]  /*3ca0*/  @!P2 LDG.E.U16 R23, desc[UR14][R6.64] ;  /* 0x0000000e0617a981 */ /* 0x0000e4000c1e1500 */
[----:B0-----:R-:W-:-:S05]  /*3cb0*/  LOP3.LUT R6, R184, 0xc0, RZ, 0xc0, !PT ;  /* 0x000000c0b8067812 */ /* 0x001fca00078ec0ff */
[----:B------:R-:W-:Y:S02]  /*3cc0*/  IMAD R250, R6, 0x40, R250 ;  /* 0x0000004006fa7824 */ /* 0x000fe400078e02fa */
[----:B------:R-:W-:-:S05]  /*3cd0*/  IMAD.WIDE R6, R5, 0x2, R14 ;  /* 0x0000000205067825 */ /* 0x000fca00078e020e */
[----:B------:R2:W3:Y:S04]  /*3ce0*/  @!P2 LDG.E.U16 R3, desc[UR14][R6.64] ;  /* 0x0000000e0603a981 */ /* 0x0004e8000c1e1500 */
[----:B------:R-:W4:Y:S01]  /*3cf0*/  LDL.LU R7, [R1+0xd0] ;  /* 0x0000d00001077983 */ /* 0x000f220000300800 */
[----:B------:R-:W-:-:S03]  /*3d00*/  PRMT R2, RZ, 0x7610, R2 ;  /* 0x00007610ff027816 */ /* 0x000fc60000000002 */
[----:B------:R4:W-:Y:S01]  /*3d10*/  STS.U16 [R250+UR12], R246 ;  /* 0x000000f6fa007988 */ /* 0x0009e2000800040c */
[----:B--2---:R-:W-:-:S04]  /*3d20*/  IMAD.MOV.U32 R6, RZ, RZ, R247 ;  /* 0x000000ffff067224 */ /* 0x004fc800078e00f7 */
[----:B----4-:R-:W-:-:S05]  /*3d30*/  IMAD.WIDE R246, R5, 0x2, R6 ;  /* 0x0000000205f67825 */ /* 0x010fca00078e0206 */
[----:B------:R0:W2:Y:S04]  /*3d40*/  @!P2 LDG.E.U16 R2, desc[UR14][R246.64] ;  /* 0x0000000ef602a981 */ /* 0x0000a8000c1e1500 */
[----:B------:R-:W4:Y:S01]  /*3d50*/  LDL.LU R247, [R1+0x20] ;  /* 0x0000200001f77983 */ /* 0x000f220000300800 */
[----:B0-----:R-:W-:Y:S01]  /*3d60*/  IMAD.MOV.U32 R246, RZ, RZ, R178 ;  /* 0x000000fffff67224 */ /* 0x001fe200078e00b2 */
[----:B------:R-:W-:Y:S02]  /*3d70*/  PRMT R0, RZ, 0x7610, R0 ;  /* 0x00007610ff007816 */ /* 0x000fe40000000000 */
[----:B------:R0:W-:Y:S04]  /*3d80*/  STS.U16 [R250+UR12+0xc00], R197 ;  /* 0x000c00c5fa007988 */ /* 0x0001e8000800040c */
[----:B------:R-:W-:Y:S04]  /*3d90*/  STS.U16 [R250+UR12+0x400], R248 ;  /* 0x000400f8fa007988 */ /* 0x000fe8000800040c */
[----:B------:R-:W-:Y:S01]  /*3da0*/  STS.U16 [R250+UR12+0x4400], R249 ;  /* 0x004400f9fa007988 */ /* 0x000fe2000800040c */
[----:B0-----:R-:W-:-:S03]  /*3db0*/  LOP3.LUT R197, R250, 0x10, RZ, 0x3c, !PT ;  /* 0x00000010fac57812 */ /* 0x001fc600078e3cff */
[----:B------:R-:W-:Y:S04]  /*3dc0*/  STS.U16 [R250+UR12+0x800], R200 ;  /* 0x000800c8fa007988 */ /* 0x000fe8000800040c */
[----:B------:R-:W-:Y:S04]  /*3dd0*/  STS.U16 [R250+UR12+0x4800], R201 ;  /* 0x004800c9fa007988 */ /* 0x000fe8000800040c */
[----:B------:R-:W-:Y:S04]  /*3de0*/  STS.U16 [R250+UR12+0x4c00], R190 ;  /* 0x004c00befa007988 */ /* 0x000fe8000800040c */
[----:B----4-:R0:W-:Y:S02]  /*3df0*/  STS.U16 [R250+UR12+0x4000], R247 ;  /* 0x004000f7fa007988 */ /* 0x0101e4000800040c */
[----:B0-----:R-:W-:-:S02]  /*3e00*/  IMAD.MOV.U32 R247, RZ, RZ, R179 ;  /* 0x000000fffff77224 */ /* 0x001fc400078e00b3 */
[----:B------:R-:W-:-:S05]  /*3e10*/  IMAD.WIDE R178, R5, 0x2, R246 ;  /* 0x0000000205b27825 */ /* 0x000fca00078e02f6 */
[----:B------:R-:W4:Y:S04]  /*3e20*/  @!P2 LDG.E.U16 R0, desc[UR14][R178.64] ;  /* 0x0000000eb200a981 */ /* 0x000f28000c1e1500 */
[----:B---3--:R0:W-:Y:S04]  /*3e30*/  STS.U16 [R197+UR12+0x80], R188 ;  /* 0x000080bcc5007988 */ /* 0x0081e8000800040c */
[----:B------:R-:W3:Y:S04]  /*3e40*/  LDL.LU.64 R178, [R1+0x1d8] ;  /* 0x0001d80001b27983 */ /* 0x000ee80000300a00 */
[----:B------:R1:W5:Y:S04]  /*3e50*/  LDL.LU R248, [R1+0x1d4] ;  /* 0x0001d40001f87983 */ /* 0x0003680000300800 */
[----:B------:R1:W5:Y:S04]  /*3e60*/  LDL.LU R249, [R1+0x1d0] ;  /* 0x0001d00001f97983 */ /* 0x0003680000300800 */
[----:B------:R1:W5:Y:S04]  /*3e70*/  LDL.LU R200, [R1+0x1cc] ;  /* 0x0001cc0001c87983 */ /* 0x0003680000300800 */
[----:B------:R1:W5:Y:S04]  /*3e80*/  LDL.LU R201, [R1+0x1c8] ;  /* 0x0001c80001c97983 */ /* 0x0003680000300800 */
[----:B------:R-:W2:Y:S04]  /*3e90*/  LDL.LU R190, [R1+0xb8] ;  /* 0x0000b80001be7983 */ /* 0x000ea80000300800 */
[----:B------:R1:W-:Y:S04]  /*3ea0*/  STS.U16 [R197+UR12+0x4080], R191 ;  /* 0x004080bfc5007988 */ /* 0x0003e8000800040c */
[----:B0-----:R-:W4:Y:S04]  /*3eb0*/  LDL.LU R188, [R1+0x1c4] ;  /* 0x0001c40001bc7983 */ /* 0x001f280000300800 */
[----:B------:R0:W-:Y:S04]  /*3ec0*/  STS.U16 [R197+UR12+0x480], R198 ;  /* 0x000480c6c5007988 */ /* 0x0001e8000800040c */
[----:B-1----:R-:W3:Y:S04]  /*3ed0*/  LDL.LU R191, [R1+0x1c0] ;  /* 0x0001c00001bf7983 */ /* 0x002ee80000300800 */
[----:B------:R1:W-:Y:S04]  /*3ee0*/  STS.U16 [R197+UR12+0x4480], R199 ;  /* 0x004480c7c5007988 */ /* 0x0003e8000800040c */
[----:B0-----:R0:W5:Y:S04]  /*3ef0*/  LDL.LU R198, [R1+0x1bc] ;  /* 0x0001bc0001c67983 */ /* 0x0011680000300800 */
[----:B------:R0:W-:Y:S04]  /*3f00*/  STS.U16 [R197+UR12+0x880], R196 ;  /* 0x000880c4c5007988 */ /* 0x0001e8000800040c */
[----:B-1----:R1:W5:Y:S04]  /*3f10*/  LDL.LU R199, [R1+0x1b8] ;  /* 0x0001b80001c77983 */ /* 0x0023680000300800 */
[----:B------:R-:W-:Y:S04]  /*3f20*/  STS.U16 [R197+UR12+0x4880], R165 ;  /* 0x004880a5c5007988 */ /* 0x000fe8000800040c */
[----:B0-----:R1:W5:Y:S04]  /*3f30*/  LDL.LU R196, [R1+0x1b4] ;  /* 0x0001b40001c47983 */ /* 0x0013680000300800 */
[----:B------:R0:W-:Y:S01]  /*3f40*/  STS.U16 [R197+UR12+0xc80], R162 ;  /* 0x000c80a2c5007988 */ /* 0x0001e2000800040c */
[----:B------:R-:W-:-:S03]  /*3f50*/  LOP3.LUT R250, R250, 0x20, RZ, 0x3c, !PT ;  /* 0x00000020fafa7812 */ /* 0x000fc600078e3cff */
[----:B------:R1:W-:Y:S04]  /*3f60*/  STS.U16 [R197+UR12+0x4c80], R251 ;  /* 0x004c80fbc5007988 */ /* 0x0003e8000800040c */
[----:B0-----:R-:W4:Y:S04]  /*3f70*/  LDL.LU R162, [R1+0xb0] ;  /* 0x0000b00001a27983 */ /* 0x001f280000300800 */
[----:B------:R-:W4:Y:S04]  /*3f80*/  LDL.LU R165, [R1+0xac] ;  /* 0x0000ac0001a57983 */ /* 0x000f280000300800 */
[----:B-1----:R0:W5:Y:S04]  /*3f90*/  LDL.LU R197, [R1+0x1b0] ;  /* 0x0001b00001c57983 */ /* 0x0021680000300800 */
[----:B------:R-:W2:Y:S04]  /*3fa0*/  LDL.LU R251, [R1+0x90] ;  /* 0x0000900001fb7983 */ /* 0x000ea80000300800 */
[----:B------:R1:W-:Y:S04]  /*3fb0*/  STS.U16 [R250+UR12+0x100], R195 ;  /* 0x000100c3fa007988 */ /* 0x0003e8000800040c */
[----:B-1----:R-:W3:Y:S04]  /*3fc0*/  LDL.LU R195, [R1+0x1ac] ;  /* 0x0001ac0001c37983 */ /* 0x002ee80000300800 */
[----:B------:R-:W-:Y:S04]  /*3fd0*/  STS.U16 [R250+UR12+0x4d00], R252 ;  /* 0x004d00fcfa007988 */ /* 0x000fe8000800040c */
[----:B------:R1:W-:Y:S04]  /*3fe0*/  STS.U16 [R250+UR12+0x4100], R194 ;  /* 0x004100c2fa007988 */ /* 0x0003e8000800040c */
[----:B------:R-:W-:Y:S04]  /*3ff0*/  STS.U16 [R250+UR12+0x900], R192 ;  /* 0x000900c0fa007988 */ /* 0x000fe8000800040c */
[----:B------:R-:W-:Y:S04]  /*4000*/  STS.U16 [R250+UR12+0x4900], R173 ;  /* 0x004900adfa007988 */ /* 0x000fe8000800040c */
[----:B------:R-:W-:Y:S04]  /*4010*/  STS.U16 [R250+UR12+0xd00], R193 ;  /* 0x000d00c1fa007988 */ /* 0x000fe8000800040c */
[----:B-1----:R0:W5:Y:S04]  /*4020*/  LDL.LU R194, [R1+0x1a8] ;  /* 0x0001a80001c27983 */ /* 0x0021680000300800 */
[----:B--2---:R1:W-:Y:S02]  /*4030*/  STS.U16 [R250+UR12+0x500], R251 ;  /* 0x000500fbfa007988 */ /* 0x0043e4000800040c */
[----:B-1----:R-:W-:-:S02]  /*4040*/  IMAD.SHL.U32 R251, R184, 0x2, RZ ;  /* 0x00000002b8fb7824 */ /* 0x002fc400078e00ff */
[----:B---3--:R1:W-:Y:S03]  /*4050*/  STS.U16 [R250+UR12+0x4500], R195 ;  /* 0x004500c3fa007988 */ /* 0x0083e6000800040c */
[----:B------:R-:W-:Y:S02]  /*4060*/  LOP3.LUT R252, R251, 0x7e, RZ, 0xc0, !PT ;  /* 0x0000007efbfc7812 */ /* 0x000fe400078ec0ff */
[C---:B------:R-:W-:Y:S02]  /*4070*/  LOP3.LUT R251, R184.reuse, 0xff, RZ, 0xc0, !PT ;  /* 0x000000ffb8fb7812 */ /* 0x040fe400078ec0ff */
[----:B-1----:R-:W-:-:S03]  /*4080*/  LOP3.LUT R250, R184, 0xc0, RZ, 0xc0, !PT ;  /* 0x000000c0b8fa7812 */ /* 0x002fc600078ec0ff */
[----:B------:R-:W-:Y:S01]  /*4090*/  IMAD.SHL.U32 R251, R251, 0x2, RZ ;  /* 0x00000002fbfb7824 */ /* 0x000fe200078e00ff */
[----:B------:R0:W5:Y:S01]  /*40a0*/  LDL.LU R195, [R1+0x1a4] ;  /* 0x0001a40001c37983 */ /* 0x0001620000300800 */
[----:B------:R-:W-:Y:S01]  /*40b0*/  IMAD R252, R250, 0x40, R252 ;  /* 0x00000040fafc7824 */ /* 0x000fe200078e02fc */
[----:B------:R-:W-:Y:S02]  /*40c0*/  SHF.R.U32.HI R250, RZ, 0x2, R250 ;  /* 0x00000002fffa7819 */ /* 0x000fe400000116fa */
[----:B------:R0:W5:Y:S02]  /*40d0*/  LDL.LU R192, [R1+0x1a0] ;  /* 0x0001a00001c07983 */ /* 0x0001640000300800 */
[----:B------:R-:W-:Y:S02]  /*40e0*/  LOP3.LUT R250, R251, R250, RZ, 0x3c, !PT ;  /* 0x000000fafbfa7212 */ /* 0x000fe400078e3cff */
[----:B------:R-:W2:Y:S04]  /*40f0*/  LDL.LU R173, [R1+0xa8] ;  /* 0x0000a80001ad7983 */ /* 0x000ea80000300800 */
[----:B------:R0:W5:Y:S04]  /*4100*/  LDL.LU R193, [R1+0x19c] ;  /* 0x00019c0001c17983 */ /* 0x0001680000300800 */
[----:B------:R-:W3:Y:S01]  /*4110*/  LDL.LU R251, [R1+0xb4] ;  /* 0x0000b40001fb7983 */ /* 0x000ee20000300800 */
[----:B------:R-:W-:-:S05]  /*4120*/  LOP3.LUT R184, R252, 0x30, RZ, 0x3c, !PT ;  /* 0x00000030fcb87812 */ /* 0x000fca00078e3cff */
[----:B------:R1:W-:Y:S04]  /*4130*/  STS.U16 [R184+UR12+0x180], R190 ;  /* 0x000180beb8007988 */ /* 0x0003e8000800040c */
[----:B-1----:R0:W5:Y:S04]  /*4140*/  LDL.LU R190, [R1+0x198] ;  /* 0x0001980001be7983 */ /* 0x0021680000300800 */
[----:B---3--:R1:W-:Y:S04]  /*4150*/  STS.U16 [R184+UR12+0x4180], R251 ;  /* 0x004180fbb8007988 */ /* 0x0083e8000800040c */
[----:B------:R3:W-:Y:S04]  /*4160*/  STS.U16 [R184+UR12+0x580], R191 ;  /* 0x000580bfb8007988 */ /* 0x0007e8000800040c */
[----:B----4-:R4:W-:Y:S01]  /*4170*/  STS.U16 [R184+UR12+0x4580], R188 ;  /* 0x004580bcb8007988 */ /* 0x0109e2000800040c */
[----:B-1----:R-:W-:-:S03]  /*4180*/  LOP3.LUT R251, R252, 0x40, RZ, 0x3c, !PT ;  /* 0x00000040fcfb7812 */ /* 0x002fc600078e3cff */
[----:B------:R1:W-:Y:S04]  /*4190*/  STS.U16 [R184+UR12+0x980], R189 ;  /* 0x000980bdb8007988 */ /* 0x0003e8000800040c */
[----:B---3--:R0:W5:Y:S04]  /*41a0*/  LDL.LU R191, [R1+0x194] ;  /* 0x0001940001bf7983 */ /* 0x0081680000300800 */
[----:B----4-:R0:W5:Y:S04]  /*41b0*/  LDL.LU R188, [R1+0x190] ;  /* 0x0001900001bc7983 */ /* 0x0101680000300800 */
[----:B-1----:R0:W5:Y:S04]  /*41c0*/  LDL.LU R189, [R1+0x18c] ;  /* 0x00018c0001bd7983 */ /* 0x0021680000300800 */
[----:B------:R1:W-:Y:S04]  /*41d0*/  STS.U16 [R184+UR12+0x4980], R186 ;  /* 0x004980bab8007988 */ /* 0x0003e8000800040c */
[----:B------:R3:W-:Y:S04]  /*41e0*/  STS.U16 [R184+UR12+0xd80], R187 ;  /* 0x000d80bbb8007988 */ /* 0x0007e8000800040c */
[----:B------:R4:W-:Y:S04]  /*41f0*/  STS.U16 [R184+UR12+0x4d80], R185 ;  /* 0x004d80b9b8007988 */ /* 0x0009e8000800040c */
[----:B-1----:R0:W5:Y:S04]  /*4200*/  LDL.LU R186, [R1+0x188] ;  /* 0x0001880001ba7983 */ /* 0x0021680000300800 */
[----:B---3--:R0:W5:Y:S04]  /*4210*/  LDL.LU R187, [R1+0x184] ;  /* 0x0001840001bb7983 */ /* 0x0081680000300800 */
[----:B----4-:R0:W5:Y:S04]  /*4220*/  LDL.LU R184, [R1+0x180] ;  /* 0x0001800001b87983 */ /* 0x0101680000300800 */
[----:B------:R0:W5:Y:S04]  /*4230*/  LDL.LU R185, [R1+0x17c] ;  /* 0x00017c0001b97983 */ /* 0x0001680000300800 */
[----:B------:R1:W-:Y:S04]  /*4240*/  STS.U16 [R251+UR12+0x200], R162 ;  /* 0x000200a2fb007988 */ /* 0x0003e8000800040c */
[----:B------:R3:W-:Y:S04]  /*4250*/  STS.U16 [R251+UR12+0x4200], R165 ;  /* 0x004200a5fb007988 */ /* 0x0007e8000800040c */
[----:B------:R4:W-:Y:S04]  /*4260*/  STS.U16 [R251+UR12+0x600], R182 ;  /* 0x000600b6fb007988 */ /* 0x0009e8000800040c */
[----:B-1----:R-:W2:Y:S04]  /*4270*/  LDL.LU R162, [R1+0x178] ;  /* 0x0001780001a27983 */ /* 0x002ea80000300800 */
[----:B---3--:R-:W3:Y:S04]  /*4280*/  LDL.LU R165, [R1+0x174] ;  /* 0x0001740001a57983 */ /* 0x008ee80000300800 */
[----:B----4-:R0:W5:Y:S04]  /*4290*/  LDL.LU R182, [R1+0x170] ;  /* 0x0001700001b67983 */ /* 0x0101680000300800 */
[----:B------:R1:W-:Y:S04]  /*42a0*/  STS.U16 [R251+UR12+0xa00], R183 ;  /* 0x000a00b7fb007988 */ /* 0x0003e8000800040c */
[----:B------:R4:W-:Y:S04]  /*42b0*/  STS.U16 [R251+UR12+0x4a00], R180 ;  /* 0x004a00b4fb007988 */ /* 0x0009e8000800040c */
[----:B------:R0:W-:Y:S04]  /*42c0*/  STS.U16 [R251+UR12+0xe00], R181 ;  /* 0x000e00b5fb007988 */ /* 0x0001e8000800040c */
[----:B-1----:R1:W5:Y:S04]  /*42d0*/  LDL.LU R183, [R1+0x16c] ;  /* 0x00016c0001b77983 */ /* 0x0023680000300800 */
[----:B----4-:R1:W5:Y:S04]  /*42e0*/  LDL.LU R180, [R1+0x168] ;  /* 0x0001680001b47983 */ /* 0x0103680000300800 */
[----:B0-----:R1:W5:Y:S04]  /*42f0*/  LDL.LU R181, [R1+0x164] ;  /* 0x0001640001b57983 */ /* 0x0013680000300800 */
[----:B------:R0:W-:Y:S04]  /*4300*/  STS.U16 [R251+UR12+0x4e00], R170 ;  /* 0x004e00aafb007988 */ /* 0x0001e8000800040c */
[----:B------:R4:W-:Y:S04]  /*4310*/  STS.U16 [R251+UR12+0x4600], R175 ;  /* 0x004600affb007988 */ /* 0x0009e8000800040c */
[----:B0-----:R-:W3:Y:S04]  /*4320*/  LDL.LU R170, [R1+0x160] ;  /* 0x0001600001aa7983 */ /* 0x001ee80000300800 */
[----:B----4-:R-:W4:Y:S01]  /*4330*/  LDL.LU R251, [R1+0xa4] ;  /* 0x0000a40001fb7983 */ /* 0x010f220000300800 */
[----:B------:R-:W-:-:S05]  /*4340*/  LOP3.LUT R175, R252, 0x50, RZ, 0x3c, !PT ;  /* 0x00000050fcaf7812 */ /* 0x000fca00078e3cff */
[----:B--2---:R0:W-:Y:S04]  /*4350*/  STS.U16 [R175+UR12+0x280], R173 ;  /* 0x000280adaf007988 */ /* 0x0041e8000800040c */
[----:B0-----:R-:W2:Y:S01]  /*4360*/  LDL.LU R173, [R1+0x15c] ;  /* 0x00015c0001ad7983 */ /* 0x001ea20000300800 */
[----:B------:R-:W-:-:S04]  /*4370*/  USHF.L.U32 UR4, UR13, 0x6, URZ ;  /* 0x000000060d047899 */ /* 0x000fc8000800063f */
[----:B------:R-:W-:-:S04]  /*4380*/  ULOP3.LUT UR4, UR4, 0x100, URZ, 0xc0, !UPT ;  /* 0x0000010004047892 */ /* 0x000fc8000f8ec03f */
[----:B------:R-:W-:-:S04]  /*4390*/  ULEA.HI UR4, UR12, UR4, URZ, 0x1c ;  /* 0x000000040c047291 */ /* 0x000fc8000f8fe03f */
[----:B------:R-:W-:Y:S01]  /*43a0*/  ULOP3.LUT UR8, UR4, 0x3fff, URZ, 0xc0, !UPT ;  /* 0x00003fff04087892 */ /* 0x000fe2000f8ec03f */
[----:B------:R-:W-:Y:S02]  /*43b0*/  UMOV UR9, 0x40000040 ;  /* 0x4000004000097882 */ /* 0x000fe40000000000 */
[----:B------:R-:W-:Y:S01]  /*43c0*/  UMOV UR4, URZ ;  /* 0x0000003f00047c82 */ /* 0x000fe20008000000 */
[----:B------:R-:W-:Y:S01]  /*43d0*/  UMOV UR18, UR6 ;  /* 0x0000000600127c82 */ /* 0x000fe20008000000 */
[----:B------:R-:W-:Y:S01]  /*43e0*/  UMOV UR19, UR7 ;  /* 0x0000000700137c82 */ /* 0x000fe20008000000 */
[----:B----4-:R0:W-:Y:S04]  /*43f0*/  STS.U16 [R175+UR12+0x4280], R251 ;  /* 0x004280fbaf007988 */ /* 0x0101e8000800040c */
[----:B------:R-:W-:Y:S04]  /*4400*/  STS.U16 [R175+UR12+0x680], R178 ;  /* 0x000680b2af007988 */ /* 0x000fe8000800040c */
[----:B------:R-:W-:Y:S01]  /*4410*/  STS.U16 [R175+UR12+0x4680], R179 ;  /* 0x004680b3af007988 */ /* 0x000fe2000800040c */
[----:B0-----:R-:W-:-:S03]  /*4420*/  LOP3.LUT R251, R252, 0x60, RZ, 0x3c, !PT ;  /* 0x00000060fcfb7812 */ /* 0x001fc600078e3cff */
[----:B------:R-:W-:Y:S01]  /*4430*/  STS.U16 [R175+UR12+0xa80], R176 ;  /* 0x000a80b0af007988 */ /* 0x000fe2000800040c */
[----:B------:R-:W-:-:S03]  /*4440*/  LOP3.LUT R252, R252, 0x70, RZ, 0x3c, !PT ;  /* 0x00000070fcfc7812 */ /* 0x000fc600078e3cff */
[----:B------:R-:W-:Y:S04]  /*4450*/  STS.U16 [R175+UR12+0x4a80], R177 ;  /* 0x004a80b1af007988 */ /* 0x000fe8000800040c */
[----:B------:R-:W-:Y:S04]  /*4460*/  STS.U16 [R175+UR12+0xe80], R174 ;  /* 0x000e80aeaf007988 */ /* 0x000fe8000800040c */
[----:B------:R-:W-:Y:S04]  /*4470*/  STS.U16 [R175+UR12+0x4e80], R172 ;  /* 0x004e80acaf007988 */ /* 0x000fe8000800040c */
[----:B--2---:R-:W-:Y:S04]  /*4480*/  STS.U16 [R251+UR12+0x300], R173 ;  /* 0x000300adfb007988 */ /* 0x004fe8000800040c */
[----:B---3--:R-:W-:Y:S04]  /*4490*/  STS.U16 [R251+UR12+0x4300], R170 ;  /* 0x004300aafb007988 */ /* 0x008fe8000800040c */
[----:B------:R-:W-:Y:S04]  /*44a0*/  STS.U16 [R251+UR12+0x700], R171 ;  /* 0x000700abfb007988 */ /* 0x000fe8000800040c */
        /* <DEDUP_REMOVED lines=12> */
[----:B------:R0:W-:Y:S04]  /*4570*/  STS.U16 [R252+UR12+0x4f80], R156 ;  /* 0x004f809cfc007988 */ /* 0x0001e8000800040c */
[----:B------:R2:W-:Y:S04]  /*4580*/  STS.U16 [R250+UR12+0x8000], R157 ;  /* 0x0080009dfa007988 */ /* 0x0005e8000800040c */
[----:B------:R3:W-:Y:S01]  /*4590*/  STS.U16 [R250+UR12+0x8200], R16 ;  /* 0x00820010fa007988 */ /* 0x0007e2000800040c */
[----:B0-----:R-:W0:Y:S03]  /*45a0*/  LDC R252, c[0x0][0x23c] ;  /* 0x00008f00fffc7b82 */ /* 0x001e260000000800 */
[----:B------:R4:W-:Y:S04]  /*45b0*/  STS.U16 [R250+UR12+0x8400], R17 ;  /* 0x00840011fa007988 */ /* 0x0009e8000800040c */
[----:B------:R1:W-:Y:S04]  /*45c0*/  STS.U16 [R250+UR12+0x8600], R22 ;  /* 0x00860016fa007988 */ /* 0x0003e8000800040c */
[----:B------:R1:W-:Y:S04]  /*45d0*/  STS.U16 [R250+UR12+0x8800], R23 ;  /* 0x00880017fa007988 */ /* 0x0003e8000800040c */
[----:B------:R1:W-:Y:S04]  /*45e0*/  STS.U16 [R250+UR12+0x8a00], R3 ;  /* 0x008a0003fa007988 */ /* 0x0003e8000800040c */
[----:B------:R1:W-:Y:S04]  /*45f0*/  STS.U16 [R250+UR12+0x8c00], R2 ;  /* 0x008c0002fa007988 */ /* 0x0003e8000800040c */
[----:B------:R0:W-:Y:S01]  /*4600*/  STS.U16 [R250+UR12+0x8e00], R0 ;  /* 0x008e0000fa007988 */ /* 0x0001e2000800040c */
[----:B------:R2:W-:Y:S06]  /*4610*/  MEMBAR.ALL.CTA ;  /* 0x0000000000007992 */ /* 0x0005ec0000008000 */
[----:B--2---:R-:W2:Y:S04]  /*4620*/  FENCE.VIEW.ASYNC.S ;  /* 0x00000000000073c6 */ /* 0x004ea80000000000 */
[----:B------:R0:W5:Y:S04]  /*4630*/  LDL.LU R178, [R1+0x158] ;  /* 0x0001580001b27983 */ /* 0x0001680000300800 */
[----:B------:R0:W5:Y:S04]  /*4640*/  LDL.LU R179, [R1+0x154] ;  /* 0x0001540001b37983 */ /* 0x0001680000300800 */
[----:B------:R0:W5:Y:S04]  /*4650*/  LDL.LU R176, [R1+0x150] ;  /* 0x0001500001b07983 */ /* 0x0001680000300800 */
[----:B------:R0:W5:Y:S04]  /*4660*/  LDL.LU R177, [R1+0x14c] ;  /* 0x00014c0001b17983 */ /* 0x0001680000300800 */
[----:B------:R0:W5:Y:S01]  /*4670*/  LDL.LU R174, [R1+0x148] ;  /* 0x0001480001ae7983 */ /* 0x0001620000300800 */
[----:B--2---:R-:W-:Y:S06]  /*4680*/  BAR.SYNC.DEFER_BLOCKING 0x0 ;  /* 0x0000000000007b1d */ /* 0x004fec0000010000 */
[----:B------:R2:W5:Y:S04]  /*4690*/  LDL.LU R175, [R1+0x144] ;  /* 0x0001440001af7983 */ /* 0x0005680000300800 */
[----:B------:R2:W5:Y:S04]  /*46a0*/  LDL.LU R172, [R1+0x140] ;  /* 0x0001400001ac7983 */ /* 0x0005680000300800 */
[----:B------:R2:W5:Y:S04]  /*46b0*/  LDL.LU R173, [R1+0x13c] ;  /* 0x00013c0001ad7983 */ /* 0x0005680000300800 */
[----:B------:R2:W5:Y:S01]  /*46c0*/  LDL.LU R170, [R1+0x138] ;  /* 0x0001380001aa7983 */ /* 0x0005620000300800 */
[----:B------:R-:W-:-:S03]  /*46d0*/  WARPGROUP.ARRIVE ;  /* 0x00000000000079c5 */ /* 0x000fc60000000000 */
[----:B------:R2:W5:Y:S04]  /*46e0*/  LDL.LU R171, [R1+0x134] ;  /* 0x0001340001ab7983 */ /* 0x0005680000300800 */
[----:B------:R2:W5:Y:S01]  /*46f0*/  LDL.LU R168, [R1+0x130] ;  /* 0x0001300001a87983 */ /* 0x0005620000300800 */
[----:B------:R-:W-:Y:S03]  /*4700*/  HGMMA.64x64x16.F32.BF16 R120, gdesc[UR8].tnspA, R120 ;  /* 0x20e00000087879f0 */ /* 0x000fe60008701878 */
[----:B------:R2:W5:Y:S04]  /*4710*/  LDL.LU R169, [R1+0x12c] ;  /* 0x00012c0001a97983 */ /* 0x0005680000300800 */
        /* <DEDUP_REMOVED lines=12> */
[----:B---3--:R2:W5:Y:S04]  /*47e0*/  LDL.LU R16, [R1+0xf8] ;  /* 0x0000f80001107983 */ /* 0x0085680000300800 */
[----:B----4-:R2:W5:Y:S01]  /*47f0*/  LDL.LU R17, [R1+0xf4] ;  /* 0x0000f40001117983 */ /* 0x0105620000300800 */
[----:B------:R-:W-:-:S03]  /*4800*/  UIADD3 UR8, UP0, UR8, 0x80, URZ ;  /* 0x0000008008087890 */ /* 0x000fc6000ff1e03f */
[----:B-1----:R2:W5:Y:S04]  /*4810*/  LDL.LU R22, [R1+0xf0] ;  /* 0x0000f00001167983 */ /* 0x0025680000300800 */
[----:B------:R2:W5:Y:S04]  /*4820*/  LDL.LU R23, [R1+0xec] ;  /* 0x0000ec0001177983 */ /* 0x0005680000300800 */
[----:B------:R2:W5:Y:S04]  /*4830*/  LDL.LU R3, [R1+0xe8] ;  /* 0x0000e80001037983 */ /* 0x0005680000300800 */
[----:B------:R2:W5:Y:S04]  /*4840*/  LDL.LU R2, [R1+0xe4] ;  /* 0x0000e40001027983 */ /* 0x0005680000300800 */
[----:B0-----:R2:W5:Y:S01]  /*4850*/  LDL.LU R0, [R1+0xe0] ;  /* 0x0000e00001007983 */ /* 0x0015620000300800 */
[----:B------:R-:W-:-:S03]  /*4860*/  UIADD3.X UR5, UR4, 0x40000040, URZ, UP0, !UPT ;  /* 0x4000004004057890 */ /* 0x000fc600087fe43f */
[----:B------:R-:W3:Y:S01]  /*4870*/  LDL.LU R251, [R1+0xcc] ;  /* 0x0000cc0001fb7983 */ /* 0x000ee20000300800 */
[----:B------:R-:W-:Y:S02]  /*4880*/  UMOV UR4, UR8 ;  /* 0x0000000800047c82 */ /* 0x000fe40008000000 */
[----:B------:R-:W-:-:S03]  /*4890*/  UIADD3.64 UR8, UR4, 0x180, URZ ;  /* 0x0000018004087897 */ /* 0x000fc6000fffe03f */
[----:B------:R-:W-:Y:S06]  /*48a0*/  HGMMA.64x64x16.F32.BF16 R120, gdesc[UR4].tnspA, R120 ;  /* 0x20e00000047879f0 */ /* 0x000fec0008701878 */
[----:B------:R-:W-:Y:S01]  /*48b0*/  HGMMA.64x64x16.F32.BF16 R88, gdesc[UR8].tnspA, R88 ;  /* 0x20e00000085879f0 */ /* 0x000fe20008701858 */
[----:B------:R-:W-:Y:S02]  /*48c0*/  UIADD3.64 UR16, UR4, 0x200, URZ ;  /* 0x0000020004107897 */ /* 0x000fe4000fffe03f */
[----:B------:R-:W-:-:S07]  /*48d0*/  UIADD3.64 UR8, UR4, 0x380, URZ ;  /* 0x0000038004087897 */ /* 0x000fce000fffe03f */
[----:B------:R-:W-:Y:S04]  /*48e0*/  HGMMA.64x64x16.F32.BF16 R88, gdesc[UR16].tnspA, R88 ;  /* 0x20e00000105879f0 */ /* 0x000fe80008701858 */
[----:B------:R-:W-:Y:S01]  /*48f0*/  HGMMA.64x64x16.F32.BF16 R56, gdesc[UR8].tnspA, R56 ;  /* 0x20e00000083879f0 */ /* 0x000fe20008701838 */
[----:B------:R-:W-:Y:S02]  /*4900*/  UIADD3.64 UR16, UR4, 0x400, URZ ;  /* 0x0000040004107897 */ /* 0x000fe4000fffe03f */
[----:B------:R-:W-:Y:S01]  /*4910*/  UIADD3.64 UR8, UR4, 0x580, URZ ;  /* 0x0000058004087897 */ /* 0x000fe2000fffe03f */
[----:B------:R-:W-:Y:S01]  /*4920*/  UMOV UR18, UR6 ;  /* 0x0000000600127c82 */ /* 0x000fe20008000000 */
[----:B------:R-:W-:Y:S01]  /*4930*/  UMOV UR19, UR7 ;  /* 0x0000000700137c82 */ /* 0x000fe20008000000 */
[----:B------:R-:W-:-:S04]  /*4940*/  UIADD3.64 UR4, UR4, 0x600, URZ ;  /* 0x0000060004047897 */ /* 0x000fc8000fffe03f */
[----:B------:R-:W-:Y:S04]  /*4950*/  HGMMA.64x64x16.F32.BF16 R56, gdesc[UR16].tnspA, R56 ;  /* 0x20e00000103879f0 */ /* 0x000fe80008701838 */
[----:B------:R-:W-:Y:S01]  /*4960*/  HGMMA.64x64x16.F32.BF16 R24, gdesc[UR8].tnspA, R24 ;  /* 0x20e00000081879f0 */ /* 0x000fe20008701818 */
[----:B------:R-:W-:-:S04]  /*4970*/  IMAD.SHL.U32 R252, R252, 0x20, RZ ;  /* 0x00000020fcfc7824 */ /* 0x000fc800078e00ff */
[----:B------:R-:W-:-:S04]  /*4980*/  IMAD.WIDE R246, R252, 0x2, R246 ;  /* 0x00000002fcf67825 */ /* 0x000fc800078e02f6 */
[C---:B------:R-:W-:Y:S01]  /*4990*/  IMAD.WIDE R6, R252.reuse, 0x2, R6 ;  /* 0x00000002fc067825 */ /* 0x040fe200078e0206 */
[----:B------:R-:W-:Y:S03]  /*49a0*/  STL [R1+0xdc], R246 ;  /* 0x0000dcf601007387 */ /* 0x000fe60000100800 */
[C---:B------:R-:W-:Y:S01]  /*49b0*/  IMAD.WIDE R14, R252.reuse, 0x2, R14 ;  /* 0x00000002fc0e7825 */ /* 0x040fe200078e020e */
[----:B------:R-:W-:Y:S04]  /*49c0*/  STL [R1+0xd8], R247 ;  /* 0x0000d8f701007387 */ /* 0x000fe80000100800 */
[----:B------:R0:W-:Y:S01]  /*49d0*/  STL [R1+0xd4], R6 ;  /* 0x0000d40601007387 */ /* 0x0001e20000100800 */
[----:B------:R-:W-:-:S03]  /*49e0*/  IMAD.WIDE R8, R252, 0x2, R8 ;  /* 0x00000002fc087825 */ /* 0x000fc600078e0208 */
[----:B------:R-:W-:Y:S01]  /*49f0*/  STL [R1+0xd0], R7 ;  /* 0x0000d00701007387 */ /* 0x000fe20000100800 */
[----:B------:R-:W-:Y:S01]  /*4a00*/  HGMMA.64x64x16.F32.BF16 R24, gdesc[UR4].tnspA, R24, gsb0 ;  /* 0x20e00000041879f0 */ /* 0x000fe20008001818 */
[----:B0-----:R-:W0:Y:S02]  /*4a10*/  LDC R6, c[0x0][0x238] ;  /* 0x00008e00ff067b82 */ /* 0x001e240000000800 */
[----:B------:R-:W-:Y:S04]  /*4a20*/  STL [R1+0x30], R14 ;  /* 0x0000300e01007387 */ /* 0x000fe80000100800 */
[----:B------:R1:W-:Y:S04]  /*4a30*/  STL [R1+0x2c], R15 ;  /* 0x00002c0f01007387 */ /* 0x0003e80000100800 */
[----:B------:R2:W-:Y:S04]  /*4a40*/  STL [R1+0x28], R8 ;  /* 0x0000280801007387 */ /* 0x0005e80000100800 */
[----:B------:R2:W-:Y:S01]  /*4a50*/  STL [R1+0x24], R9 ;  /* 0x0000240901007387 */ /* 0x0005e20000100800 */
[----:B------:R-:W-:-:S04]  /*4a60*/  IMAD.WIDE R18, R252, 0x2, R18 ;  /* 0x00000002fc127825 */ /* 0x000fc800078e0212 */
[----:B------:R-:W-:-:S04]  /*4a70*/  IMAD.WIDE R20, R252, 0x2, R20 ;  /* 0x00000002fc147825 */ /* 0x000fc800078e0214 */
[----:B------:R-:W-:-:S04]  /*4a80*/  IMAD.WIDE R152, R252, 0x2, R152 ;  /* 0x00000002fc987825 */ /* 0x000fc800078e0298 */
[----:B------:R-:W-:-:S04]  /*4a90*/  IMAD.WIDE R12, R252, 0x2, R12 ;  /* 0x00000002fc0c7825 */ /* 0x000fc800078e020c */
[----:B0-----:R-:W-:Y:S02]  /*4aa0*/  IMAD.SHL.U32 R6, R6, 0x20, RZ ;  /* 0x0000002006067824 */ /* 0x001fe400078e00ff */
[----:B---3--:R-:W-:-:S05]  /*4ab0*/  VIADD R251, R251, 0xffffffff ;  /* 0xfffffffffbfb7836 */ /* 0x008fca0000000000 */
[----:B------:R2:W-:Y:S01]  /*4ac0*/  STL [R1+0xcc], R251 ;  /* 0x0000ccfb01007387 */ /* 0x0005e20000100800 */
[----:B------:R-:W-:Y:S01]  /*4ad0*/  ISETP.NE.U32.AND P0, PT, R251, RZ, PT ;  /* 0x000000fffb00720c */ /* 0x000fe20003f05070 */
[----:B------:R-:W-:Y:S02]  /*4ae0*/  IMAD.MOV.U32 R250, RZ, RZ, R18 ;  /* 0x000000fffffa7224 */ /* 0x000fe400078e0012 */
[----:B------:R-:W-:Y:S02]  /*4af0*/  IMAD.MOV.U32 R247, RZ, RZ, R19 ;  /* 0x000000fffff77224 */ /* 0x000fe400078e0013 */
[----:B------:R-:W-:Y:S02]  /*4b00*/  IMAD.MOV.U32 R19, RZ, RZ, R20 ;  /* 0x000000ffff137224 */ /* 0x000fe400078e0014 */
[----:B------:R-:W-:Y:S02]  /*4b10*/  IMAD.MOV.U32 R18, RZ, RZ, R152 ;  /* 0x000000ffff127224 */ /* 0x000fe400078e0098 */
[----:B------:R-:W-:-:S02]  /*4b20*/  IMAD.MOV.U32 R20, RZ, RZ, R21 ;  /* 0x000000ffff147224 */ /* 0x000fc400078e0015 */
[----:B------:R-:W-:Y:S02]  /*4b30*/  IMAD.MOV.U32 R152, RZ, RZ, R153 ;  /* 0x000000ffff987224 */ /* 0x000fe400078e0099 */
[----:B-1----:R-:W-:Y:S02]  /*4b40*/  IMAD.MOV.U32 R15, RZ, RZ, R12 ;  /* 0x000000ffff0f7224 */ /* 0x002fe400078e000c */
[----:B------:R-:W-:Y:S01]  /*4b50*/  IMAD.MOV.U32 R14, RZ, RZ, R13 ;  /* 0x000000ffff0e7224 */ /* 0x000fe200078e000d */
[----:B------:R-:W-:Y:S02]  /*4b60*/  WARPGROUP.DEPBAR.LE gsb0, 0x0 ;  /* 0x00008000000079c5 */ /* 0x000fe40000010000 */
[----:B------:R-:W-:-:S04]  /*4b70*/  IMAD.WIDE R154, R6, 0x2, R154 ;  /* 0x00000002069a7825 */ /* 0x000fc800078e029a */
[----:B------:R-:W-:Y:S01]  /*4b80*/  VIADD R4, R4, 0xffffffe0 ;  /* 0xffffffe004047836 */ /* 0x000fe20000000000 */
[----:B--2---:R-:W-:Y:S06]  /*4b90*/  @P0 BRA `(.L_x_1) ;  /* 0xffffffd000cc0947 */ /* 0x004fec000383ffff */
[----:B------:R-:W-:Y:S02]  /*4ba0*/  F2FP.BF16.F32.PACK_AB R155, R55, R119 ;  /* 0x00000077379b723e */ /* 0x000fe400000010ff */
[----:B------:R-:W-:Y:S02]  /*4bb0*/  F2FP.BF16.F32.PACK_AB R154, R53, R117 ;  /* 0x00000075359a723e */ /* 0x000fe400000010ff */
[----:B------:R-:W-:Y:S02]  /*4bc0*/  F2FP.BF16.F32.PACK_AB R55, R54, R118 ;  /* 0x000000763637723e */ /* 0x000fe400000010ff */
[----:B------:R-:W-:Y:S02]  /*4bd0*/  F2FP.BF16.F32.PACK_AB R153, R87, R151 ;  /* 0x000000975799723e */ /* 0x000fe400000010ff */
[----:B------:R-:W-:Y:S02]  /*4be0*/  F2FP.BF16.F32.PACK_AB R54, R52, R116 ;  /* 0x000000743436723e */ /* 0x000fe400000010ff */
[----:B------:R-:W-:-:S02]  /*4bf0*/  F2FP.BF16.F32.PACK_AB R53, R86, R150 ;  /* 0x000000965635723e */ /* 0x000fc400000010ff */
        /* <DEDUP_REMOVED lines=46> */
[----:B-----5:R-:W-:Y:S02]  /*4ee0*/  F2FP.BF16.F32.PACK_AB R23, R30, R94 ;  /* 0x0000005e1e17723e */ /* 0x020fe400000010ff */
        /* <DEDUP_REMOVED lines=10> */
[----:B------:R-:W-:-:S07]  /*4f90*/  F2FP.BF16.F32.PACK_AB R12, R56, R120 ;  /* 0x00000078380c723e */ /* 0x000fce00000010ff */
.L_x_0:
[----:B------:R-:W0:Y:S01]  /*4fa0*/  S2R R8, SR_TID.X ;  /* 0x0000000000087919 */ /* 0x000e220000002100 */
[C---:B------:R-:W-:Y:S01]  /*4fb0*/  VIADD R6, R2.reuse, 0x3f ;  /* 0x0000003f02067836 */ /* 0x040fe20000000000 */
[----:B------:R-:W-:Y:S01]  /*4fc0*/  ULDC.64 UR4, c[0x0][0x228] ;  /* 0x00008a0000047ab9 */ /* 0x000fe20000000a00 */
[----:B------:R-:W-:Y:S01]  /*4fd0*/  VIADD R7, R2, 0x1 ;  /* 0x0000000102077836 */ /* 0x000fe20000000000 */
[----:B------:R-:W1:Y:S01]  /*4fe0*/  LDC R49, c[0x0][0x244] ;  /* 0x00009100ff317b82 */ /* 0x000e620000000800 */
[----:B------:R-:W-:Y:S01]  /*4ff0*/  ULDC.64 UR8, c[0x0][0x220] ;  /* 0x0000880000087ab9 */ /* 0x000fe20000000a00 */
[----:B------:R-:W-:Y:S01]  /*5000*/  ISETP.GE.AND P2, PT, R6, UR5, PT ;  /* 0x0000000506007c0c */ /* 0x000fe2000bf46270 */
[C---:B------:R-:W-:Y:S01]  /*5010*/  VIADD R6, R2.reuse, 0x3 ;  /* 0x0000000302067836 */ /* 0x040fe20000000000 */
[----:B------:R-:W-:Y:S01]  /*5020*/  ISETP.GE.AND P3, PT, R7, UR5, PT ;  /* 0x0000000507007c0c */ /* 0x000fe2000bf66270 */
[----:B------:R-:W-:Y:S01]  /*5030*/  VIADD R7, R2, 0x2 ;  /* 0x0000000202077836 */ /* 0x000fe20000000000 */
[----:B------:R-:W-:Y:S01]  /*5040*/  ISETP.GE.AND P0, PT, R0, UR4, PT ;  /* 0x0000000400007c0c */ /* 0x000fe2000bf06270 */
[----:B------:R-:W-:Y:S01]  /*5050*/  ULDC UR6, c[0x0][0x248] ;  /* 0x0000920000067ab9 */ /* 0x000fe20000000800 */
[----:B------:R-:W-:Y:S01]  /*5060*/  BAR.SYNC.DEFER_BLOCKING 0x0 ;  /* 0x0000000000007b1d */ /* 0x000fe20000010000 */
[----:B------:R-:W-:-:S02]  /*5070*/  ISETP.GE.AND P1, PT, R6, UR5, PT ;  /* 0x0000000506007c0c */ /* 0x000fc4000bf26270 */
[----:B------:R-:W-:Y:S02]  /*5080*/  ISETP.GE.AND P6, PT, R7, UR5, PT ;  /* 0x0000000507007c0c */ /* 0x000fe4000bfc6270 */
[----:B------:R-:W-:Y:S01]  /*5090*/  ISETP.LT.AND P0, PT, R2, UR5, !P0 ;  /* 0x0000000502007c0c */ /* 0x000fe2000c701270 */
[----:B------:R-:W-:Y:S01]  /*50a0*/  ULDC UR7, c[0x0][0x228] ;  /* 0x00008a0000077ab9 */ /* 0x000fe20000000800 */
[C---:B0-----:R-:W-:Y:S01]  /*50b0*/  IMAD.SHL.U32 R4, R8.reuse, 0x10, RZ ;  /* 0x0000001008047824 */ /* 0x041fe200078e00ff */
[C---:B------:R-:W-:Y:S01]  /*50c0*/  LOP3.LUT R48, R8.reuse, 0xff, RZ, 0xc0, !PT ;  /* 0x000000ff08307812 */ /* 0x040fe200078ec0ff */
[----:B------:R-:W-:-:S03]  /*50d0*/  IMAD.SHL.U32 R5, R8, 0x80, RZ ;  /* 0x0000008008057824 */ /* 0x000fc600078e00ff */
[----:B------:R-:W-:Y:S02]  /*50e0*/  LOP3.LUT R4, R4, 0xf0, RZ, 0xc0, !PT ;  /* 0x000000f004047812 */ /* 0x000fe400078ec0ff */
[----:B------:R-:W-:Y:S02]  /*50f0*/  LOP3.LUT R5, R5, 0x800, RZ, 0xc0, !PT ;  /* 0x0000080005057812 */ /* 0x000fe400078ec0ff */
[----:B------:R-:W-:Y:S02]  /*5100*/  LEA R48, R48, UR12, 0x4 ;  /* 0x0000000c30307c11 */ /* 0x000fe4000f8e20ff */
[----:B------:R-:W-:Y:S02]  /*5110*/  IADD3 R4, R5, UR12, R4 ;  /* 0x0000000c05047c10 */ /* 0x000fe4000fffe004 */
[----:B------:R-:W-:-:S05]  /*5120*/  LOP3.LUT R5, R8, 0xe0, RZ, 0xc0, !PT ;  /* 0x000000e008057812 */ /* 0x000fca00078ec0ff */
[----:B------:R-:W-:-:S05]  /*5130*/  IMAD R88, R5, 0x8, R4 ;  /* 0x0000000805587824 */ /* 0x000fca00078e0204 */
[----:B------:R-:W-:Y:S01]  /*5140*/  STSM.16.M88.4 [R88], R12 ;  /* 0x0000000c58007844 */ /* 0x000fe20000000200 */
[----:B------:R-:W-:Y:S06]  /*5150*/  BAR.SYNC.DEFER_BLOCKING 0x0 ;  /* 0x0000000000007b1d */ /* 0x000fec0000010000 */
[----:B------:R-:W-:Y:S02]  /*5160*/  LDS.128 R68, [R48] ;  /* 0x0000000030447984 */ /* 0x000fe40000000c00 */
[----:B------:R-:W-:Y:S06]  /*5170*/  BAR.SYNC.DEFER_BLOCKING 0x0 ;  /* 0x0000000000007b1d */ /* 0x000fec0000010000 */
[----:B------:R-:W-:Y:S02]  /*5180*/  STSM.16.M88.4 [R88], R16 ;  /* 0x0000001058007844 */ /* 0x000fe40000000200 */
[----:B------:R-:W-:Y:S06]  /*5190*/  BAR.SYNC.DEFER_BLOCKING 0x0 ;  /* 0x0000000000007b1d */ /* 0x000fec0000010000 */
[----:B------:R-:W0:Y:S02]  /*51a0*/  LDS.128 R64, [R48] ;  /* 0x0000000030407984 */ /* 0x000e240000000c00 */
[----:B------:R-:W-:Y:S06]  /*51b0*/  BAR.SYNC.DEFER_BLOCKING 0x0 ;  /* 0x0000000000007b1d */ /* 0x000fec0000010000 */
[----:B------:R-:W-:Y:S02]  /*51c0*/  STSM.16.M88.4 [R88], R20 ;  /* 0x0000001458007844 */ /* 0x000fe40000000200 */
[----:B------:R-:W-:Y:S06]  /*51d0*/  BAR.SYNC.DEFER_BLOCKING 0x0 ;  /* 0x0000000000007b1d */ /* 0x000fec0000010000 */
[----:B------:R-:W2:Y:S02]  /*51e0*/  LDS.128 R60, [R48] ;  /* 0x00000000303c7984 */ /* 0x000ea40000000c00 */
[----:B------:R-:W-:Y:S06]  /*51f0*/  BAR.SYNC.DEFER_BLOCKING 0x0 ;  /* 0x0000000000007b1d */ /* 0x000fec0000010000 */
[----:B------:R-:W-:Y:S02]  /*5200*/  STSM.16.M88.4 [R88], R32 ;  /* 0x0000002058007844 */ /* 0x000fe40000000200 */
[----:B------:R-:W-:Y:S06]  /*5210*/  BAR.SYNC.DEFER_BLOCKING 0x0 ;  /* 0x0000000000007b1d */ /* 0x000fec0000010000 */
[----:B------:R-:W3:Y:S02]  /*5220*/  LDS.128 R56, [R48] ;  /* 0x0000000030387984 */ /* 0x000ee40000000c00 */
[----:B------:R-:W-:Y:S06]  /*5230*/  BAR.SYNC.DEFER_BLOCKING 0x0 ;  /* 0x0000000000007b1d */ /* 0x000fec0000010000 */
[----:B------:R-:W-:Y:S02]  /*5240*/  STSM.16.M88.4 [R88], R36 ;  /* 0x0000002458007844 */ /* 0x000fe40000000200 */
[----:B------:R-:W-:Y:S06]  /*5250*/  BAR.SYNC.DEFER_BLOCKING 0x0 ;  /* 0x0000000000007b1d */ /* 0x000fec0000010000 */
[----:B------:R-:W4:Y:S02]  /*5260*/  LDS.128 R16, [R48] ;  /* 0x0000000030107984 */ /* 0x000f240000000c00 */
[----:B------:R-:W-:Y:S06]  /*5270*/  BAR.SYNC.DEFER_BLOCKING 0x0 ;  /* 0x0000000000007b1d */ /* 0x000fec0000010000 */
[----:B------:R5:W-:Y:S02]  /*5280*/  STSM.16.M88.4 [R88], R72 ;  /* 0x0000004858007844 */ /* 0x000be40000000200 */
[----:B------:R-:W-:Y:S01]  /*5290*/  BAR.SYNC.DEFER_BLOCKING 0x0 ;  /* 0x0000000000007b1d */ /* 0x000fe20000010000 */
[----:B-----5:R-:W-:-:S05]  /*52a0*/  IMAD R73, R2, UR6, RZ ;  /* 0x0000000602497c24 */ /* 0x020fca000f8e02ff */
[----:B------:R-:W5:Y:S02]  /*52b0*/  LDS.128 R12, [R48] ;  /* 0x00000000300c7984 */ /* 0x000f640000000c00 */
[----:B------:R-:W-:Y:S06]  /*52c0*/  BAR.SYNC.DEFER_BLOCKING 0x0 ;  /* 0x0000000000007b1d */ /* 0x000fec0000010000 */
[----:B------:R-:W-:Y:S02]  /*52d0*/  STSM.16.M88.4 [R88], R100 ;  /* 0x0000006458007844 */ /* 0x000fe40000000200 */
[----:B------:R-:W-:Y:S06]  /*52e0*/  BAR.SYNC.DEFER_BLOCKING 0x0 ;  /* 0x0000000000007b1d */ /* 0x000fec0000010000 */
        /* <DEDUP_REMOVED lines=8> */
[----:B------:R-:W-:Y:S02]  /*5370*/  LDS.128 R20, [R48] ;  /* 0x0000000030147984 */ /* 0x000fe40000000c00 */
[----:B------:R-:W-:Y:S06]  /*5380*/  BAR.SYNC.DEFER_BLOCKING 0x0 ;  /* 0x0000000000007b1d */ /* 0x000fec0000010000 */
[----:B------:R1:W-:Y:S02]  /*5390*/  STSM.16.M88.4 [R88], R76 ;  /* 0x0000004c58007844 */ /* 0x0003e40000000200 */
[----:B------:R-:W-:Y:S01]  /*53a0*/  BAR.SYNC.DEFER_BLOCKING 0x0 ;  /* 0x0000000000007b1d */ /* 0x000fe20000010000 */
[----:B-1----:R-:W-:Y:S01]  /*53b0*/  VIADD R79, R73, UR6 ;  /* 0x00000006494f7c36 */ /* 0x002fe20008000000 */
[----:B0-----:R-:W-:-:S04]  /*53c0*/  PRMT R78, R64, 0x7632, R78 ;  /* 0x00007632404e7816 */ /* 0x001fc8000000004e */
[----:B------:R-:W0:Y:S02]  /*53d0*/  LDS.128 R24, [R48] ;  /* 0x0000000030187984 */ /* 0x000e240000000c00 */
[----:B------:R-:W-:Y:S06]  /*53e0*/  BAR.SYNC.DEFER_BLOCKING 0x0 ;  /* 0x0000000000007b1d */ /* 0x000fec0000010000 */
[----:B------:R1:W-:Y:S02]  /*53f0*/  STSM.16.M88.4 [R88], R44 ;  /* 0x0000002c58007844 */ /* 0x0003e40000000200 */
[----:B------:R-:W-:Y:S01]  /*5400*/  BAR.SYNC.DEFER_BLOCKING 0x0 ;  /* 0x0000000000007b1d */ /* 0x000fe20000010000 */
[----:B-1----:R-:W-:-:S04]  /*5410*/  IMAD R44, R0, R49, RZ ;  /* 0x00000031002c7224 */ /* 0x002fc800078e02ff */
[----:B------:R-:W-:Y:S01]  /*5420*/  IMAD R49, R49, 0x100, R44 ;  /* 0x0000010031317824 */ /* 0x000fe200078e022c */
[----:B------:R-:W-:-:S04]  /*5430*/  LEA R50, P4, R44, UR8, 0x1 ;  /* 0x000000082c327c11 */ /* 0x000fc8000f8808ff */
[----:B------:R-:W-:Y:S02]  /*5440*/  LEA.HI.X.SX32 R51, R44, UR9, 0x1, P4 ;  /* 0x000000092c337c11 */ /* 0x000fe4000a0f0eff */
[----:B------:R-:W-:Y:S01]  /*5450*/  ISETP.GE.AND P4, PT, R2, UR5, PT ;  /* 0x0000000502007c0c */ /* 0x000fe2000bf86270 */
[----:B------:R-:W1:Y:S01]  /*5460*/  LDS.128 R28, [R48] ;  /* 0x00000000301c7984 */ /* 0x000e620000000c00 */
[----:B------:R-:W-:Y:S01]  /*5470*/  IMAD.WIDE R74, R79, 0x2, R50 ;  /* 0x000000024f4a7825 */ /* 0x000fe200078e0232 */
[----:B------:R-:W-:Y:S01]  /*5480*/  BAR.SYNC.DEFER_BLOCKING 0x0 ;  /* 0x0000000000007b1d */ /* 0x000fe20000010000 */
[----:B------:R-:W-:-:S05]  /*5490*/  ISETP.LT.AND P4, PT, R3, UR4, !P4 ;  /* 0x0000000403007c0c */ /* 0x000fca000e781270 */
[----:B------:R-:W-:Y:S02]  /*54a0*/  STSM.16.M88.4 [R88], R80 ;  /* 0x0000005058007844 */ /* 0x000fe40000000200 */
[----:B------:R-:W-:Y:S06]  /*54b0*/  BAR.SYNC.DEFER_BLOCKING 0x0 ;  /* 0x0000000000007b1d */ /* 0x000fec0000010000 */
[----:B------:R-:W1:Y:S02]  /*54c0*/  LDS.128 R32, [R48] ;  /* 0x0000000030207984 */ /* 0x000e640000000c00 */
[----:B------:R-:W-:Y:S06]  /*54d0*/  BAR.SYNC.DEFER_BLOCKING 0x0 ;  /* 0x0000000000007b1d */ /* 0x000fec0000010000 */
        /* <DEDUP_REMOVED lines=8> */
[----:B------:R2:W-:Y:S02]  /*5560*/  STSM.16.M88.4 [R88], R52 ;  /* 0x0000003458007844 */ /* 0x0005e40000000200 */
[----:B------:R-:W-:Y:S01]  /*5570*/  BAR.SYNC.DEFER_BLOCKING 0x0 ;  /* 0x0000000000007b1d */ /* 0x000fe20000010000 */
[----:B--2---:R-:W-:Y:S01]  /*5580*/  LEA R52, P5, R49, UR8, 0x1 ;  /* 0x0000000831347c11 */ /* 0x004fe2000f8a08ff */
[----:B------:R-:W-:-:S04]  /*5590*/  IMAD.WIDE R54, R73, 0x2, R50 ;  /* 0x0000000249367825 */ /* 0x000fc800078e0232 */
[----:B------:R-:W-:Y:S01]  /*55a0*/  ULDC UR8, c[0x0][0x228] ;  /* 0x00008a0000087ab9 */ /* 0x000fe20000000800 */
[----:B------:R-:W-:Y:S01]  /*55b0*/  LEA.HI.X.SX32 R53, R49, UR9, 0x1, P5 ;  /* 0x0000000931357c11 */ /* 0x000fe2000a8f0eff */
[----:B------:R-:W-:Y:S01]  /*55c0*/  VIADD R49, R2, 0x4 ;  /* 0x0000000402317836 */ /* 0x000fe20000000000 */
[----:B------:R-:W-:Y:S01]  /*55d0*/  ISETP.LT.AND P5, PT, R0, UR4, !P3 ;  /* 0x0000000400007c0c */ /* 0x000fe2000dfa1270 */
[----:B------:R-:W-:Y:S01]  /*55e0*/  ULDC UR9, c[0x0][0x228] ;  /* 0x00008a0000097ab9 */ /* 0x000fe20000000800 */
[----:B------:R-:W-:Y:S01]  /*55f0*/  ISETP.LT.AND P3, PT, R3, UR4, !P3 ;  /* 0x0000000403007c0c */ /* 0x000fe2000df61270 */
[--C-:B------:R-:W-:Y:S01]  /*5600*/  IMAD.WIDE R72, R73, 0x2, R52.reuse ;  /* 0x0000000249487825 */ /* 0x100fe200078e0234 */
[----:B------:R-:W-:Y:S03]  /*5610*/  LDS.128 R44, [R48] ;  /* 0x00000000302c7984 */ /* 0x000fe60000000c00 */
[C---:B------:R-:W-:Y:S01]  /*5620*/  IMAD.WIDE R76, R79.reuse, 0x2, R52 ;  /* 0x000000024f4c7825 */ /* 0x040fe200078e0234 */
[----:B------:R-:W-:Y:S03]  /*5630*/  BAR.SYNC.DEFER_BLOCKING 0x0 ;  /* 0x0000000000007b1d */ /* 0x000fe60000010000 */
[----:B------:R-:W-:-:S04]  /*5640*/  VIADD R79, R79, UR6 ;  /* 0x000000064f4f7c36 */ /* 0x000fc80008000000 */
[----:B------:R-:W-:Y:S01]  /*5650*/  VIADD R81, R79, UR6 ;  /* 0x000000064f517c36 */ /* 0x000fe20008000000 */
[----:B------:R-:W-:Y:S01]  /*5660*/  STSM.16.M88.4 [R88], R152 ;  /* 0x0000009858007844 */ /* 0x000fe20000000200 */
[----:B------:R-:W-:Y:S06]  /*5670*/  BAR.SYNC.DEFER_BLOCKING 0x0 ;  /* 0x0000000000007b1d */ /* 0x000fec0000010000 */
[----:B------:R2:W-:Y:S01]  /*5680*/  @P0 STG.E.U16 desc[UR14][R54.64], R68 ;  /* 0x0000004436000986 */ /* 0x0005e2000c10150e */
[----:B------:R-:W-:Y:S01]  /*5690*/  ISETP.GE.AND P0, PT, R49, UR5, PT ;  /* 0x0000000531007c0c */ /* 0x000fe2000bf06270 */
[----:B------:R-:W-:Y:S01]  /*56a0*/  VIADD R49, R2, 0x6 ;  /* 0x0000000602317836 */ /* 0x000fe20000000000 */
[----:B--2---:R-:W-:Y:S01]  /*56b0*/  PRMT R55, R68, 0x7632, R55 ;  /* 0x0000763244377816 */ /* 0x004fe20000000037 */
[----:B------:R-:W-:-:S04]  /*56c0*/  VIADD R68, R2, 0x5 ;  /* 0x0000000502447836 */ /* 0x000fc80000000000 */
[----:B------:R2:W-:Y:S01]  /*56d0*/  @P4 STG.E.U16 desc[UR14][R72.64], R55 ;  /* 0x0000003748004986 */ /* 0x0005e2000c10150e */
[C---:B------:R-:W-:Y:S02]  /*56e0*/  ISETP.LT.AND P4, PT, R0.reuse, UR4, !P6 ;  /* 0x0000000400007c0c */ /* 0x040fe4000f781270 */
[C---:B------:R-:W-:Y:S01]  /*56f0*/  ISETP.LT.AND P6, PT, R3.reuse, UR4, !P6 ;  /* 0x0000000403007c0c */ /* 0x040fe2000f7c1270 */
[----:B------:R-:W-:Y:S01]  /*5700*/  @P5 STG.E.U16 desc[UR14][R74.64], R64 ;  /* 0x000000404a005986 */ /* 0x000fe2000c10150e */
[----:B------:R-:W-:Y:S02]  /*5710*/  ISETP.LT.AND P5, PT, R0, UR4, !P1 ;  /* 0x0000000400007c0c */ /* 0x000fe4000cfa1270 */
[----:B------:R-:W-:Y:S01]  /*5720*/  ISETP.LT.AND P1, PT, R3, UR4, !P1 ;  /* 0x0000000403007c0c */ /* 0x000fe2000cf21270 */
[----:B------:R3:W-:Y:S01]  /*5730*/  @P3 STG.E.U16 desc[UR14][R76.64], R78 ;  /* 0x0000004e4c003986 */ /* 0x0007e2000c10150e */
[----:B------:R-:W-:Y:S01]  /*5740*/  ISETP.GE.AND P3, PT, R68, UR5, PT ;  /* 0x0000000544007c0c */ /* 0x000fe2000bf66270 */
[----:B--2---:R-:W-:-:S04]  /*5750*/  IMAD.WIDE R54, R79, 0x2, R50 ;  /* 0x000000024f367825 */ /* 0x004fc800078e0232 */
[----:B------:R-:W-:Y:S01]  /*5760*/  IMAD.WIDE R72, R79, 0x2, R52 ;  /* 0x000000024f487825 */ /* 0x000fe200078e0234 */
[----:B------:R-:W-:Y:S01]  /*5770*/  PRMT R79, R69, 0x7632, R79 ;  /* 0x00007632454f7816 */ /* 0x000fe2000000004f */
[----:B------:R2:W-:Y:S01]  /*5780*/  @P4 STG.E.U16 desc[UR14][R54.64], R69 ;  /* 0x0000004536004986 */ /* 0x0005e2000c10150e */
[----:B------:R-:W-:Y:S01]  /*5790*/  ISETP.GE.AND P4, PT, R49, UR5, PT ;  /* 0x0000000531007c0c */ /* 0x000fe2000bf86270 */
[----:B---3--:R-:W-:Y:S01]  /*57a0*/  VIADD R77, R81, UR6 ;  /* 0x00000006514d7c36 */ /* 0x008fe20008000000 */
[----:B------:R-:W-:Y:S01]  /*57b0*/  PRMT R76, R65, 0x7632, R76 ;  /* 0x00007632414c7816 */ /* 0x000fe2000000004c */
[----:B------:R3:W-:Y:S01]  /*57c0*/  @P6 STG.E.U16 desc[UR14][R72.64], R79 ;  /* 0x0000004f48006986 */ /* 0x0007e2000c10150e */
[----:B------:R-:W-:Y:S01]  /*57d0*/  ISETP.LT.AND P6, PT, R0, UR4, !P0 ;  /* 0x0000000400007c0c */ /* 0x000fe2000c7c1270 */
[----:B------:R-:W-:Y:S01]  /*57e0*/  IMAD.WIDE R74, R81, 0x2, R50 ;  /* 0x00000002514a7825 */ /* 0x000fe200078e0232 */
[----:B------:R-:W-:Y:S02]  /*57f0*/  ISETP.LT.AND P0, PT, R3, UR4, !P0 ;  /* 0x0000000403007c0c */ /* 0x000fe4000c701270 */
[----:B------:R-:W-:Y:S01]  /*5800*/  PRMT R78, R70, 0x7632, R78 ;  /* 0x00007632464e7816 */ /* 0x000fe2000000004e */
[----:B------:R-:W-:Y:S01]  /*5810*/  VIADD R64, R2, 0x7 ;  /* 0x0000000702407836 */ /* 0x000fe20000000000 */
[----:B------:R4:W-:Y:S01]  /*5820*/  @P5 STG.E.U16 desc[UR14][R74.64], R65 ;  /* 0x000000414a005986 */ /* 0x0009e2000c10150e */
[----:B--2---:R-:W-:-:S03]  /*5830*/  IMAD.WIDE R54, R81, 0x2, R52 ;  /* 0x0000000251367825 */ /* 0x004fc600078e0234 */
[----:B------:R-:W-:Y:S01]  /*5840*/  ISETP.GE.AND P5, PT, R64, UR5, PT ;  /* 0x0000000540007c0c */ /* 0x000fe2000bfa6270 */
[C---:B------:R-:W-:Y:S01]  /*5850*/  IMAD.WIDE R68, R77.reuse, 0x2, R50 ;  /* 0x000000024d447825 */ /* 0x040fe200078e0232 */
[----:B------:R2:W-:Y:S03]  /*5860*/  @P1 STG.E.U16 desc[UR14][R54.64], R76 ;  /* 0x0000004c36001986 */ /* 0x0005e6000c10150e */
[C---:B---3--:R-:W-:Y:S01]  /*5870*/  IMAD.WIDE R72, R77.reuse, 0x2, R52 ;  /* 0x000000024d487825 */ /* 0x048fe200078e0234 */
[----:B------:R3:W-:Y:S01]  /*5880*/  @P6 STG.E.U16 desc[UR14][R68.64], R70 ;  /* 0x0000004644006986 */ /* 0x0007e2000c10150e */
[C---:B------:R-:W-:Y:S02]  /*5890*/  ISETP.LT.AND P6, PT, R0.reuse, UR4, !P4 ;  /* 0x0000000400007c0c */ /* 0x040fe4000e7c1270 */
[----:B----4-:R-:W-:Y:S01]  /*58a0*/  VIADD R65, R77, UR6 ;  /* 0x000000064d417c36 */ /* 0x010fe20008000000 */
[----:B------:R4:W-:Y:S01]  /*58b0*/  @P0 STG.E.U16 desc[UR14][R72.64], R78 ;  /* 0x0000004e48000986 */ /* 0x0009e2000c10150e */
[----:B------:R-:W-:Y:S01]  /*58c0*/  ISETP.LT.AND P0, PT, R0, UR4, !P3 ;  /* 0x0000000400007c0c */ /* 0x000fe2000df01270 */
[----:B------:R-:W-:Y:S01]  /*58d0*/  VIADD R49, R2, 0x8 ;  /* 0x0000000802317836 */ /* 0x000fe20000000000 */
[----:B------:R-:W-:Y:S01]  /*58e0*/  ISETP.LT.AND P3, PT, R3, UR4, !P3 ;  /* 0x0000000403007c0c */ /* 0x000fe2000df61270 */
[C---:B------:R-:W-:Y:S01]  /*58f0*/  VIADD R75, R65.reuse, UR6 ;  /* 0x00000006414b7c36 */ /* 0x040fe20008000000 */
[----:B------:R-:W-:Y:S01]  /*5900*/  PRMT R74, R66, 0x7632, R74 ;  /* 0x00007632424a7816 */ /* 0x000fe2000000004a */
[----:B--2---:R-:W-:Y:S01]  /*5910*/  IMAD.WIDE R54, R65, 0x2, R50 ;  /* 0x0000000241367825 */ /* 0x004fe200078e0232 */
[----:B------:R-:W-:-:S02]  /*5920*/  ISETP.GE.AND P1, PT, R49, UR5, PT ;  /* 0x0000000531007c0c */ /* 0x000fc4000bf26270 */
[----:B------:R-:W-:Y:S01]  /*5930*/  ISETP.LT.AND P4, PT, R3, UR4, !P4 ;  /* 0x0000000403007c0c */ /* 0x000fe2000e781270 */
[----:B------:R-:W-:Y:S01]  /*5940*/  IMAD.WIDE R64, R65, 0x2, R52 ;  /* 0x0000000241407825 */ /* 0x000fe200078e0234 */
[----:B------:R-:W-:-:S03]  /*5950*/  PRMT R76, R71, 0x7632, R76 ;  /* 0x00007632474c7816 */ /* 0x000fc6000000004c */
[C---:B---3--:R-:W-:Y:S01]  /*5960*/  IMAD.WIDE R68, R75.reuse, 0x2, R50 ;  /* 0x000000024b447825 */ /* 0x048fe200078e0232 */
[----:B------:R2:W-:Y:S03]  /*5970*/  @P0 STG.E.U16 desc[UR14][R54.64], R66 ;  /* 0x0000004236000986 */ /* 0x0005e6000c10150e */
[----:B----4-:R-:W-:Y:S01]  /*5980*/  IMAD.WIDE R72, R75, 0x2, R52 ;  /* 0x000000024b487825 */ /* 0x010fe200078e0234 */
[----:B------:R3:W-:Y:S01]  /*5990*/  @P3 STG.E.U16 desc[UR14][R64.64], R74 ;  /* 0x0000004a40003986 */ /* 0x0007e2000c10150e */
[C---:B------:R-:W-:Y:S02]  /*59a0*/  ISETP.LT.AND P3, PT, R0.reuse, UR4, !P5 ;  /* 0x0000000400007c0c */ /* 0x040fe4000ef61270 */
[----:B------:R-:W-:Y:S01]  /*59b0*/  ISETP.LT.AND P5, PT, R3, UR4, !P5 ;  /* 0x0000000403007c0c */ /* 0x000fe2000efa1270 */
[----:B------:R4:W-:Y:S01]  /*59c0*/  @P6 STG.E.U16 desc[UR14][R68.64], R71 ;  /* 0x0000004744006986 */ /* 0x0009e2000c10150e */
[----:B------:R-:W-:Y:S01]  /*59d0*/  VIADD R75, R75, UR6 ;  /* 0x000000064b4b7c36 */ /* 0x000fe20008000000 */
[----:B------:R-:W-:Y:S01]  /*59e0*/  ISETP.LT.AND P6, PT, R0, UR4, !P1 ;  /* 0x0000000400007c0c */ /* 0x000fe2000cfc1270 */
[C---:B------:R-:W-:Y:S01]  /*59f0*/  VIADD R49, R2.reuse, 0x9 ;  /* 0x0000000902317836 */ /* 0x040fe20000000000 */
[----:B------:R-:W-:Y:S01]  /*5a00*/  ISETP.LT.AND P1, PT, R3, UR4, !P1 ;  /* 0x0000000403007c0c */ /* 0x000fe2000cf21270 */
[----:B------:R-:W-:Y:S01]  /*5a10*/  VIADD R77, R75, UR6 ;  /* 0x000000064b4d7c36 */ /* 0x000fe20008000000 */
[----:B--2---:R-:W-:Y:S01]  /*5a20*/  PRMT R66, R67, 0x7632, R66 ;  /* 0x0000763243427816 */ /* 0x004fe20000000042 */
[----:B------:R-:W-:Y:S01]  /*5a30*/  VIADD R70, R2, 0xa ;  /* 0x0000000a02467836 */ /* 0x000fe20000000000 */
[----:B------:R-:W-:Y:S01]  /*5a40*/  ISETP.GE.AND P0, PT, R49, UR5, PT ;  /* 0x0000000531007c0c */ /* 0x000fe2000bf06270 */
[C---:B------:R-:W-:Y:S01]  /*5a50*/  IMAD.WIDE R54, R75.reuse, 0x2, R50 ;  /* 0x000000024b367825 */ /* 0x040fe200078e0232 */
[----:B------:R-:W-:Y:S02]  /*5a60*/  @P4 STG.E.U16 desc[UR14][R72.64], R76 ;  /* 0x0000004c48004986 */ /* 0x000fe4000c10150e */
[----:B------:R-:W-:Y:S01]  /*5a70*/  ISETP.GE.AND P4, PT, R70, UR5, PT ;  /* 0x0000000546007c0c */ /* 0x000fe2000bf86270 */
[----:B---3--:R-:W-:Y:S01]  /*5a80*/  IMAD.WIDE R64, R75, 0x2, R52 ;  /* 0x000000024b407825 */ /* 0x008fe200078e0234 */
[----:B------:R2:W-:Y:S03]  /*5a90*/  @P3 STG.E.U16 desc[UR14][R54.64], R67 ;  /* 0x0000004336003986 */ /* 0x0005e6000c10150e */
[----:B----4-:R-:W-:Y:S01]  /*5aa0*/  IMAD.WIDE R68, R77, 0x2, R50 ;  /* 0x000000024d447825 */ /* 0x010fe200078e0232 */
[----:B------:R-:W-:Y:S01]  /*5ab0*/  @P5 STG.E.U16 desc[UR14][R64.64], R66 ;  /* 0x0000004240005986 */ /* 0x000fe2000c10150e */
[----:B------:R-:W-:-:S02]  /*5ac0*/  ISETP.LT.AND P5, PT, R0, UR4, !P0 ;  /* 0x0000000400007c0c */ /* 0x000fc4000c7a1270 */
[----:B------:R-:W-:Y:S01]  /*5ad0*/  IMAD.WIDE R70, R77, 0x2, R52 ;  /* 0x000000024d467825 */ /* 0x000fe200078e0234 */
[----:B------:R3:W-:Y:S01]  /*5ae0*/  @P6 STG.E.U16 desc[UR14][R68.64], R60 ;  /* 0x0000003c44006986 */ /* 0x0007e2000c10150e */
[----:B------:R-:W-:Y:S02]  /*5af0*/  ISETP.LT.AND P0, PT, R3, UR4, !P0 ;  /* 0x0000000403007c0c */ /* 0x000fe4000c701270 */
[----:B------:R-:W-:Y:S01]  /*5b00*/  VIADD R77, R77, UR6 ;  /* 0x000000064d4d7c36 */ /* 0x000fe20008000000 */
[----:B--2---:R-:W-:Y:S01]  /*5b10*/  PRMT R55, R60, 0x7632, R55 ;  /* 0x000076323c377816 */ /* 0x004fe20000000037 */
[----:B------:R-:W-:Y:S01]  /*5b20*/  VIADD R49, R2, 0xb ;  /* 0x0000000b02317836 */ /* 0x000fe20000000000 */
[----:B------:R-:W-:Y:S01]  /*5b30*/  ISETP.LT.AND P6, PT, R0, UR4, !P4 ;  /* 0x0000000400007c0c */ /* 0x000fe2000e7c1270 */
[----:B------:R-:W-:Y:S01]  /*5b40*/  VIADD R73, R77, UR6 ;  /* 0x000000064d497c36 */ /* 0x000fe20008000000 */
[----:B------:R-:W-:Y:S01]  /*5b50*/  ISETP.LT.AND P4, PT, R3, UR4, !P4 ;  /* 0x0000000403007c0c */ /* 0x000fe2000e781270 */
[----:B------:R2:W-:Y:S01]  /*5b60*/  @P1 STG.E.U16 desc[UR14][R70.64], R55 ;  /* 0x0000003746001986 */ /* 0x0005e2000c10150e */
[----:B------:R-:W-:Y:S01]  /*5b70*/  ISETP.GE.AND P3, PT, R49, UR5, PT ;  /* 0x0000000531007c0c */ /* 0x000fe2000bf66270 */
[----:B------:R-:W-:Y:S01]  /*5b80*/  VIADD R49, R2, 0xc ;  /* 0x0000000c02317836 */ /* 0x000fe20000000000 */
[----:B---3--:R-:W-:Y:S01]  /*5b90*/  PRMT R60, R56, 0x7632, R60 ;  /* 0x00007632383c7816 */ /* 0x008fe2000000003c */
[----:B------:R-:W-:-:S03]  /*5ba0*/  IMAD.WIDE R64, R77, 0x2, R52 ;  /* 0x000000024d407825 */ /* 0x000fc600078e0234 */
[----:B------:R-:W-:Y:S01]  /*5bb0*/  ISETP.GE.AND P1, PT, R49, UR5, PT ;  /* 0x0000000531007c0c */ /* 0x000fe2000bf26270 */
[----:B------:R-:W-:-:S04]  /*5bc0*/  IMAD.WIDE R66, R73, 0x2, R50 ;  /* 0x0000000249427825 */ /* 0x000fc800078e0232 */
[----:B--2---:R-:W-:-:S04]  /*5bd0*/  IMAD.WIDE R54, R77, 0x2, R50 ;  /* 0x000000024d367825 */ /* 0x004fc800078e0232 */
[----:B------:R-:W-:Y:S01]  /*5be0*/  VIADD R75, R73, UR6 ;  /* 0x00000006494b7c36 */ /* 0x000fe20008000000 */
[----:B------:R2:W-:Y:S01]  /*5bf0*/  @P5 STG.E.U16 desc[UR14][R54.64], R56 ;  /* 0x0000003836005986 */ /* 0x0005e2000c10150e */
[----:B------:R-:W-:Y:S02]  /*5c00*/  VIADD R49, R2, 0xd ;  /* 0x0000000d02317836 */ /* 0x000fe40000000000 */
[--C-:B------:R-:W-:Y:S01]  /*5c10*/  IMAD.WIDE R70, R75, 0x2, R52.reuse ;  /* 0x000000024b467825 */ /* 0x100fe200078e0234 */
[----:B------:R3:W-:Y:S01]  /*5c20*/  @P0 STG.E.U16 desc[UR14][R64.64], R60 ;  /* 0x0000003c40000986 */ /* 0x0007e2000c10150e */
[C---:B------:R-:W-:Y:S02]  /*5c30*/  ISETP.LT.AND P0, PT, R0.reuse, UR4, !P1 ;  /* 0x0000000400007c0c */ /* 0x040fe4000cf01270 */
[----:B------:R-:W-:Y:S01]  /*5c40*/  IMAD.WIDE R68, R73, 0x2, R52 ;  /* 0x0000000249447825 */ /* 0x000fe200078e0234 */
[----:B------:R4:W-:Y:S01]  /*5c50*/  @P6 STG.E.U16 desc[UR14][R66.64], R61 ;  /* 0x0000003d42006986 */ /* 0x0009e2000c10150e */
[----:B------:R-:W-:-:S02]  /*5c60*/  ISETP.LT.AND P6, PT, R0, UR4, !P3 ;  /* 0x0000000400007c0c */ /* 0x000fc4000dfc1270 */
[----:B------:R-:W-:Y:S01]  /*5c70*/  ISETP.LT.AND P3, PT, R3, UR4, !P3 ;  /* 0x0000000403007c0c */ /* 0x000fe2000df61270 */
[----:B--2---:R-:W-:Y:S01]  /*5c80*/  IMAD.WIDE R54, R75, 0x2, R50 ;  /* 0x000000024b367825 */ /* 0x004fe200078e0232 */
[----:B------:R-:W-:Y:S02]  /*5c90*/  ISETP.LT.AND P1, PT, R3, UR4, !P1 ;  /* 0x0000000403007c0c */ /* 0x000fe4000cf21270 */
[----:B------:R-:W-:Y:S01]  /*5ca0*/  PRMT R56, R57, 0x7632, R56 ;  /* 0x0000763239387816 */ /* 0x000fe20000000038 */
[----:B------:R-:W-:Y:S01]  /*5cb0*/  VIADD R75, R75, UR6 ;  /* 0x000000064b4b7c36 */ /* 0x000fe20008000000 */
[----:B---3--:R-:W-:Y:S02]  /*5cc0*/  PRMT R65, R61, 0x7632, R65 ;  /* 0x000076323d417816 */ /* 0x008fe40000000041 */
[----:B------:R-:W-:Y:S01]  /*5cd0*/  ISETP.GE.AND P5, PT, R49, UR5, PT ;  /* 0x0000000531007c0c */ /* 0x000fe2000bfa6270 */
[----:B----4-:R-:W-:Y:S01]  /*5ce0*/  IMAD.WIDE R60, R75, 0x2, R50 ;  /* 0x000000024b3c7825 */ /* 0x010fe200078e0232 */
[----:B------:R-:W-:Y:S01]  /*5cf0*/  PRMT R66, R58, 0x7632, R66 ;  /* 0x000076323a427816 */ /* 0x000fe20000000042 */
[----:B------:R2:W-:Y:S02]  /*5d00*/  @P4 STG.E.U16 desc[UR14][R68.64], R65 ;  /* 0x0000004144004986 */ /* 0x0005e4000c10150e */
[----:B------:R-:W-:-:S02]  /*5d10*/  VIADD R49, R2, 0xe ;  /* 0x0000000e02317836 */ /* 0x000fc40000000000 */
[----:B------:R3:W-:Y:S01]  /*5d20*/  @P6 STG.E.U16 desc[UR14][R54.64], R57 ;  /* 0x0000003936006986 */ /* 0x0007e2000c10150e */
[----:B------:R-:W-:Y:S01]  /*5d30*/  ISETP.LT.AND P6, PT, R0, UR4, !P5 ;  /* 0x0000000400007c0c */ /* 0x000fe2000efc1270 */
[----:B------:R-:W-:Y:S01]  /*5d40*/  VIADD R67, R75, UR6 ;  /* 0x000000064b437c36 */ /* 0x000fe20008000000 */
[----:B------:R-:W-:Y:S01]  /*5d50*/  ISETP.LT.AND P5, PT, R3, UR4, !P5 ;  /* 0x0000000403007c0c */ /* 0x000fe2000efa1270 */
[----:B------:R4:W-:Y:S01]  /*5d60*/  @P3 STG.E.U16 desc[UR14][R70.64], R56 ;  /* 0x0000003846003986 */ /* 0x0009e2000c10150e */
[----:B------:R-:W-:Y:S01]  /*5d70*/  ISETP.GE.AND P4, PT, R49, UR5, PT ;  /* 0x0000000531007c0c */ /* 0x000fe2000bf86270 */
[----:B------:R-:W-:Y:S02]  /*5d80*/  VIADD R49, R2, 0xf ;  /* 0x0000000f02317836 */ /* 0x000fe40000000000 */
[----:B------:R5:W-:Y:S01]  /*5d90*/  @P0 STG.E.U16 desc[UR14][R60.64], R62 ;  /* 0x0000003e3c000986 */ /* 0x000be2000c10150e */
[----:B--2---:R-:W-:Y:S02]  /*5da0*/  IMAD.WIDE R64, R67, 0x2, R52 ;  /* 0x0000000243407825 */ /* 0x004fe400078e0234 */
[----:B------:R-:W-:-:S02]  /*5db0*/  ISETP.GE.AND P3, PT, R49, UR5, PT ;  /* 0x0000000531007c0c */ /* 0x000fc4000bf66270 */
[----:B---3--:R-:W-:-:S04]  /*5dc0*/  IMAD.WIDE R54, R75, 0x2, R52 ;  /* 0x000000024b367825 */ /* 0x008fc800078e0234 */
[----:B----4-:R-:W-:Y:S01]  /*5dd0*/  IMAD.WIDE R56, R67, 0x2, R50 ;  /* 0x0000000243387825 */ /* 0x010fe200078e0232 */
[----:B-----5:R-:W-:-:S03]  /*5de0*/  PRMT R61, R62, 0x7632, R61 ;  /* 0x000076323e3d7816 */ /* 0x020fc6000000003d */
[----:B------:R-:W-:Y:S02]  /*5df0*/  VIADD R67, R67, UR6 ;  /* 0x0000000643437c36 */ /* 0x000fe40008000000 */
[----:B------:R-:W-:Y:S01]  /*5e00*/  VIADD R49, R2, 0x10 ;  /* 0x0000001002317836 */ /* 0x000fe20000000000 */
[----:B------:R2:W-:Y:S01]  /*5e10*/  @P1 STG.E.U16 desc[UR14][R54.64], R61 ;  /* 0x0000003d36001986 */ /* 0x0005e2000c10150e */
[----:B------:R-:W-:Y:S01]  /*5e20*/  ISETP.LT.AND P1, PT, R0, UR4, !P4 ;  /* 0x0000000400007c0c */ /* 0x000fe2000e721270 */
[C---:B------:R-:W-:Y:S01]  /*5e30*/  VIADD R62, R2.reuse, 0x11 ;  /* 0x00000011023e7836 */ /* 0x040fe20000000000 */
[----:B------:R-:W-:Y:S01]  /*5e40*/  ISETP.LT.AND P4, PT, R3, UR4, !P4 ;  /* 0x0000000403007c0c */ /* 0x000fe2000e781270 */
[----:B------:R3:W-:Y:S01]  /*5e50*/  @P6 STG.E.U16 desc[UR14][R56.64], R58 ;  /* 0x0000003a38006986 */ /* 0x0007e2000c10150e */
[----:B------:R-:W-:Y:S01]  /*5e60*/  ISETP.GE.AND P0, PT, R49, UR5, PT ;  /* 0x0000000531007c0c */ /* 0x000fe2000bf06270 */
[----:B------:R-:W-:Y:S01]  /*5e70*/  VIADD R49, R2, 0x12 ;  /* 0x0000001202317836 */ /* 0x000fe20000000000 */
[----:B------:R-:W-:Y:S01]  /*5e80*/  ISETP.GE.AND P6, PT, R62, UR5, PT ;  /* 0x000000053e007c0c */ /* 0x000fe2000bfc6270 */
[----:B------:R4:W-:Y:S01]  /*5e90*/  @P5 STG.E.U16 desc[UR14][R64.64], R66 ;  /* 0x0000004240005986 */ /* 0x0009e2000c10150e */
[----:B------:R-:W-:Y:S01]  /*5ea0*/  ISETP.LT.AND P5, PT, R0, UR4, !P3 ;  /* 0x0000000400007c0c */ /* 0x000fe2000dfa1270 */
[----:B------:R-:W-:Y:S01]  /*5eb0*/  VIADD R62, R2, 0x14 ;  /* 0x00000014023e7836 */ /* 0x000fe20000000000 */
[----:B------:R-:W-:Y:S01]  /*5ec0*/  ISETP.LT.AND P3, PT, R3, UR4, !P3 ;  /* 0x0000000403007c0c */ /* 0x000fe2000df61270 */
[----:B--2---:R-:W-:Y:S01]  /*5ed0*/  IMAD.WIDE R60, R67, 0x2, R50 ;  /* 0x00000002433c7825 */ /* 0x004fe200078e0232 */
[----:B---3--:R-:W-:-:S03]  /*5ee0*/  PRMT R57, R63, 0x7632, R57 ;  /* 0x000076323f397816 */ /* 0x008fc60000000039 */
[--C-:B------:R-:W-:Y:S01]  /*5ef0*/  IMAD.WIDE R54, R67, 0x2, R52.reuse ;  /* 0x0000000243367825 */ /* 0x100fe200078e0234 */
[----:B------:R-:W-:Y:S01]  /*5f00*/  @P1 STG.E.U16 desc[UR14][R60.64], R63 ;  /* 0x0000003f3c001986 */ /* 0x000fe2000c10150e */
[----:B------:R-:W-:Y:S02]  /*5f10*/  ISETP.GE.AND P1, PT, R49, UR5, PT ;  /* 0x0000000531007c0c */ /* 0x000fe4000bf26270 */
[----:B------:R-:W-:Y:S01]  /*5f20*/  VIADD R67, R67, UR6 ;  /* 0x0000000643437c36 */ /* 0x000fe20008000000 */
[----:B------:R2:W-:Y:S01]  /*5f30*/  @P4 STG.E.U16 desc[UR14][R54.64], R57 ;  /* 0x0000003936004986 */ /* 0x0005e2000c10150e */
[----:B------:R-:W-:Y:S01]  /*5f40*/  ISETP.LT.AND P4, PT, R0, UR4, !P0 ;  /* 0x0000000400007c0c */ /* 0x000fe2000c781270 */
[----:B------:R-:W-:Y:S01]  /*5f50*/  VIADD R49, R2, 0x13 ;  /* 0x0000001302317836 */ /* 0x000fe20000000000 */
[----:B------:R-:W-:Y:S01]  /*5f60*/  ISETP.LT.AND P0, PT, R3, UR4, !P0 ;  /* 0x0000000403007c0c */ /* 0x000fe2000c701270 */
[----:B----4-:R-:W-:-:S04]  /*5f70*/  IMAD.WIDE R64, R67, 0x2, R52 ;  /* 0x0000000243407825 */ /* 0x010fc800078e0234 */
[----:B--2---:R-:W-:Y:S01]  /*5f80*/  IMAD.WIDE R56, R67, 0x2, R50 ;  /* 0x0000000243387825 */ /* 0x004fe200078e0232 */
[----:B------:R-:W-:-:S03]  /*5f90*/  PRMT R55, R59, 0x7632, R55 ;  /* 0x000076323b377816 */ /* 0x000fc60000000037 */
[----:B------:R-:W-:Y:S01]  /*5fa0*/  VIADD R67, R67, UR6 ;  /* 0x0000000643437c36 */ /* 0x000fe20008000000 */
[----:B------:R2:W-:Y:S01]  /*5fb0*/  @P5 STG.E.U16 desc[UR14][R56.64], R59 ;  /* 0x0000003b38005986 */ /* 0x0005e2000c10150e */
[----:B------:R-:W-:Y:S02]  /*5fc0*/  ISETP.LT.AND P5, PT, R0, UR4, !P6 ;  /* 0x0000000400007c0c */ /* 0x000fe4000f7a1270 */
[----:B------:R-:W-:Y:S01]  /*5fd0*/  ISETP.LT.AND P6, PT, R3, UR4, !P6 ;  /* 0x0000000403007c0c */ /* 0x000fe2000f7c1270 */
[----:B------:R3:W-:Y:S01]  /*5fe0*/  @P3 STG.E.U16 desc[UR14][R64.64], R55 ;  /* 0x0000003740003986 */ /* 0x0007e2000c10150e */
[----:B------:R-:W-:Y:S01]  /*5ff0*/  IMAD.WIDE R60, R67, 0x2, R52 ;  /* 0x00000002433c7825 */ /* 0x000fe200078e0234 */
[----:B------:R-:W-:-:S03]  /*6000*/  ISETP.GE.AND P3, PT, R49, UR5, PT ;  /* 0x0000000531007c0c */ /* 0x000fc6000bf66270 */
[----:B------:R-:W-:Y:S01]  /*6010*/  VIADD R49, R2, 0x15 ;  /* 0x0000001502317836 */ /* 0x000fe20000000000 */
[----:B--2---:R-:W-:Y:S01]  /*6020*/  PRMT R57, R16, 0x7632, R57 ;  /* 0x0000763210397816 */ /* 0x004fe20000000039 */
[----:B---3--:R-:W-:-:S04]  /*6030*/  IMAD.WIDE R54, R67, 0x2, R50 ;  /* 0x0000000243367825 */ /* 0x008fc800078e0232 */
[----:B------:R-:W-:Y:S01]  /*6040*/  VIADD R67, R67, UR6 ;  /* 0x0000000643437c36 */ /* 0x000fe20008000000 */
[----:B------:R2:W-:Y:S01]  /*6050*/  @P4 STG.E.U16 desc[UR14][R54.64], R16 ;  /* 0x0000001036004986 */ /* 0x0005e2000c10150e */
[----:B------:R-:W-:Y:S01]  /*6060*/  ISETP.LT.AND P4, PT, R0, UR4, !P1 ;  /* 0x0000000400007c0c */ /* 0x000fe2000cf81270 */
[----:B------:R-:W-:Y:S01]  /*6070*/  ULDC UR4, c[0x0][0x228] ;  /* 0x00008a0000047ab9 */ /* 0x000fe20000000800 */
[----:B------:R-:W-:Y:S01]  /*6080*/  IMAD.WIDE R58, R67, 0x2, R52 ;  /* 0x00000002433a7825 */ /* 0x000fe200078e0234 */
[----:B------:R3:W-:Y:S01]  /*6090*/  @P0 STG.E.U16 desc[UR14][R60.64], R57 ;  /* 0x000000393c000986 */ /* 0x0007e2000c10150e */
[----:B------:R-:W-:Y:S01]  /*60a0*/  ISETP.LT.AND P1, PT, R3, UR4, !P1 ;  /* 0x0000000403007c0c */ /* 0x000fe2000cf21270 */
[----:B------:R-:W-:Y:S01]  /*60b0*/  ULDC UR4, c[0x0][0x228] ;  /* 0x00008a0000047ab9 */ /* 0x000fe20000000800 */
[----:B------:R-:W-:Y:S02]  /*60c0*/  ISETP.GE.AND P0, PT, R62, UR5, PT ;  /* 0x000000053e007c0c */ /* 0x000fe4000bf06270 */
[----:B--2---:R-:W-:Y:S01]  /*60d0*/  PRMT R55, R12, 0x7632, R55 ;  /* 0x000076320c377816 */ /* 0x004fe20000000037 */
[----:B------:R-:W-:-:S02]  /*60e0*/  VIADD R16, R2, 0x16 ;  /* 0x0000001602107836 */ /* 0x000fc40000000000 */
[----:B---3--:R-:W-:-:S04]  /*60f0*/  IMAD.WIDE R56, R67, 0x2, R50 ;  /* 0x0000000243387825 */ /* 0x008fc800078e0232 */
[----:B------:R-:W-:Y:S01]  /*6100*/  VIADD R67, R67, UR6 ;  /* 0x0000000643437c36 */ /* 0x000fe20008000000 */
[----:B------:R2:W-:Y:S01]  /*6110*/  @P5 STG.E.U16 desc[UR14][R56.64], R12 ;  /* 0x0000000c38005986 */ /* 0x0005e2000c10150e */
[----:B------:R-:W-:Y:S02]  /*6120*/  ISETP.GE.AND P5, PT, R49, UR5, PT ;  /* 0x0000000531007c0c */ /* 0x000fe4000bfa6270 */
[----:B------:R-:W-:Y:S01]  /*6130*/  VIADD R49, R67, UR6 ;  /* 0x0000000643317c36 */ /* 0x000fe20008000000 */
[----:B------:R3:W-:Y:S01]  /*6140*/  @P6 STG.E.U16 desc[UR14][R58.64], R55 ;  /* 0x000000373a006986 */ /* 0x0007e2000c10150e */
[----:B------:R-:W-:Y:S01]  /*6150*/  ISETP.LT.AND P6, PT, R0, UR7, !P3 ;  /* 0x0000000700007c0c */ /* 0x000fe2000dfc1270 */
[----:B------:R-:W-:Y:S01]  /*6160*/  ULDC UR7, c[0x0][0x228] ;  /* 0x00008a0000077ab9 */ /* 0x000fe20000000800 */
[----:B------:R-:W-:Y:S01]  /*6170*/  ISETP.LT.AND P3, PT, R3, UR8, !P3 ;  /* 0x0000000803007c0c */ /* 0x000fe2000df61270 */
[----:B------:R-:W-:Y:S01]  /*6180*/  IMAD.WIDE R60, R49, 0x2, R52 ;  /* 0x00000002313c7825 */ /* 0x000fe200078e0234 */
[----:B------:R-:W-:-:S03]  /*6190*/  ULDC UR8, c[0x0][0x228] ;  /* 0x00008a0000087ab9 */ /* 0x000fc60000000800 */
[----:B--2---:R-:W-:-:S04]  /*61a0*/  IMAD.WIDE R56, R67, 0x2, R52 ;  /* 0x0000000243387825 */ /* 0x004fc800078e0234 */
[----:B---3--:R-:W-:-:S04]  /*61b0*/  IMAD.WIDE R54, R67, 0x2, R50 ;  /* 0x0000000243367825 */ /* 0x008fc800078e0232 */
[----:B------:R-:W-:Y:S01]  /*61c0*/  IMAD.WIDE R58, R49, 0x2, R50 ;  /* 0x00000002313a7825 */ /* 0x000fe200078e0232 */
[----:B------:R2:W-:Y:S01]  /*61d0*/  @P4 STG.E.U16 desc[UR14][R54.64], R17 ;  /* 0x0000001136004986 */ /* 0x0005e2000c10150e */
[----:B------:R-:W-:Y:S02]  /*61e0*/  ISETP.GE.AND P4, PT, R16, UR5, PT ;  /* 0x0000000510007c0c */ /* 0x000fe4000bf86270 */
[----:B------:R-:W-:Y:S01]  /*61f0*/  PRMT R16, R17, 0x7632, R16 ;  /* 0x0000763211107816 */ /* 0x000fe20000000010 */
[----:B------:R-:W-:-:S04]  /*6200*/  VIADD R12, R2, 0x17 ;  /* 0x00000017020c7836 */ /* 0x000fc80000000000 */
[----:B------:R3:W-:Y:S01]  /*6210*/  @P1 STG.E.U16 desc[UR14][R56.64], R16 ;  /* 0x0000001038001986 */ /* 0x0007e2000c10150e */
[----:B------:R-:W-:-:S03]  /*6220*/  ISETP.GE.AND P1, PT, R12, UR5, PT ;  /* 0x000000050c007c0c */ /* 0x000fc6000bf26270 */
[----:B------:R4:W-:Y:S01]  /*6230*/  @P6 STG.E.U16 desc[UR14][R58.64], R13 ;  /* 0x0000000d3a006986 */ /* 0x0009e2000c10150e */
[----:B------:R-:W-:Y:S01]  /*6240*/  ISETP.LT.AND P6, PT, R0, UR4, !P0 ;  /* 0x0000000400007c0c */ /* 0x000fe2000c7c1270 */
[----:B------:R-:W-:Y:S01]  /*6250*/  ULDC UR4, c[0x0][0x228] ;  /* 0x00008a0000047ab9 */ /* 0x000fe20000000800 */
[----:B--2---:R-:W-:Y:S01]  /*6260*/  PRMT R55, R13, 0x7632, R55 ;  /* 0x000076320d377816 */ /* 0x004fe20000000037 */
[----:B------:R-:W-:Y:S01]  /*6270*/  VIADD R17, R49, UR6 ;  /* 0x0000000631117c36 */ /* 0x000fe20008000000 */
[----:B------:R-:W-:Y:S01]  /*6280*/  ISETP.LT.AND P0, PT, R3, UR4, !P0 ;  /* 0x0000000403007c0c */ /* 0x000fe2000c701270 */
[----:B------:R-:W-:Y:S01]  /*6290*/  VIADD R54, R2, 0x18 ;  /* 0x0000001802367836 */ /* 0x000fe20000000000 */
[----:B------:R-:W-:Y:S01]  /*62a0*/  ULDC UR4, c[0x0][0x228] ;  /* 0x00008a0000047ab9 */ /* 0x000fe20000000800 */
[----:B------:R2:W-:Y:S01]  /*62b0*/  @P3 STG.E.U16 desc[UR14][R60.64], R55 ;  /* 0x000000373c003986 */ /* 0x0005e2000c10150e */
[----:B------:R-:W-:Y:S01]  /*62c0*/  ISETP.LT.AND P3, PT, R0, UR7, !P5 ;  /* 0x0000000700007c0c */ /* 0x000fe2000ef61270 */
[----:B------:R-:W-:Y:S01]  /*62d0*/  ULDC UR7, c[0x0][0x228] ;  /* 0x00008a0000077ab9 */ /* 0x000fe20000000800 */
[----:B---3--:R-:W-:Y:S01]  /*62e0*/  PRMT R57, R18, 0x7632, R57 ;  /* 0x0000763212397816 */ /* 0x008fe20000000039 */
[----:B----4-:R-:W-:Y:S01]  /*62f0*/  IMAD.WIDE R12, R17, 0x2, R50 ;  /* 0x00000002110c7825 */ /* 0x010fe200078e0232 */
[----:B------:R-:W-:Y:S01]  /*6300*/  ISETP.LT.AND P5, PT, R3, UR4, !P5 ;  /* 0x0000000403007c0c */ /* 0x000fe2000efa1270 */
[----:B------:R-:W-:-:S02]  /*6310*/  ULDC UR4, c[0x0][0x228] ;  /* 0x00008a0000047ab9 */ /* 0x000fc40000000800 */
[C---:B------:R-:W-:Y:S01]  /*6320*/  VIADD R59, R17.reuse, UR6 ;  /* 0x00000006113b7c36 */ /* 0x040fe20008000000 */
[----:B------:R3:W-:Y:S01]  /*6330*/  @P6 STG.E.U16 desc[UR14][R12.64], R18 ;  /* 0x000000120c006986 */ /* 0x0007e2000c10150e */
[----:B------:R-:W-:Y:S01]  /*6340*/  IMAD.WIDE R16, R17, 0x2, R52 ;  /* 0x0000000211107825 */ /* 0x000fe200078e0234 */
[----:B------:R-:W-:-:S03]  /*6350*/  ISETP.GE.AND P6, PT, R54, UR5, PT ;  /* 0x0000000536007c0c */ /* 0x000fc6000bfc6270 */
[----:B--2---:R-:W-:Y:S01]  /*6360*/  IMAD.WIDE R54, R59, 0x2, R50 ;  /* 0x000000023b367825 */ /* 0x004fe200078e0232 */
[----:B------:R2:W-:Y:S03]  /*6370*/  @P0 STG.E.U16 desc[UR14][R16.64], R57 ;  /* 0x0000003910000986 */ /* 0x0005e6000c10150e */
[----:B------:R-:W-:Y:S01]  /*6380*/  VIADD R49, R2, 0x19 ;  /* 0x0000001902317836 */ /* 0x000fe20000000000 */
[----:B------:R4:W-:Y:S01]  /*6390*/  @P3 STG.E.U16 desc[UR14][R54.64], R14 ;  /* 0x0000000e36003986 */ /* 0x0009e2000c10150e */
[----:B------:R-:W-:Y:S01]  /*63a0*/  ISETP.LT.AND P3, PT, R0, UR4, !P4 ;  /* 0x0000000400007c0c */ /* 0x000fe2000e761270 */
[----:B------:R-:W-:Y:S01]  /*63b0*/  ULDC UR4, c[0x0][0x228] ;  /* 0x00008a0000047ab9 */ /* 0x000fe20000000800 */
[----:B------:R-:W-:Y:S01]  /*63c0*/  ISETP.LT.AND P4, PT, R3, UR7, !P4 ;  /* 0x0000000703007c0c */ /* 0x000fe2000e781270 */
[----:B------:R-:W-:Y:S01]  /*63d0*/  ULDC UR7, c[0x0][0x228] ;  /* 0x00008a0000077ab9 */ /* 0x000fe20000000800 */
[----:B---3--:R-:W-:Y:S01]  /*63e0*/  PRMT R13, R14, 0x7632, R13 ;  /* 0x000076320e0d7816 */ /* 0x008fe2000000000d */
[----:B------:R-:W-:Y:S01]  /*63f0*/  VIADD R18, R2, 0x1a ;  /* 0x0000001a02127836 */ /* 0x000fe20000000000 */
[----:B------:R-:W-:Y:S01]  /*6400*/  ISETP.GE.AND P0, PT, R49, UR5, PT ;  /* 0x0000000531007c0c */ /* 0x000fe2000bf06270 */
[----:B--2---:R-:W-:-:S04]  /*6410*/  IMAD.WIDE R56, R59, 0x2, R52 ;  /* 0x000000023b387825 */ /* 0x004fc800078e0234 */
[----:B------:R-:W-:Y:S01]  /*6420*/  VIADD R59, R59, UR6 ;  /* 0x000000063b3b7c36 */ /* 0x000fe20008000000 */
[----:B------:R2:W-:Y:S01]  /*6430*/  @P5 STG.E.U16 desc[UR14][R56.64], R13 ;  /* 0x0000000d38005986 */ /* 0x0005e2000c10150e */
[----:B------:R-:W-:Y:S01]  /*6440*/  ISETP.LT.AND P5, PT, R0, UR4, !P1 ;  /* 0x0000000400007c0c */ /* 0x000fe2000cfa1270 */
[----:B------:R-:W-:Y:S01]  /*6450*/  ULDC UR4, c[0x0][0x228] ;  /* 0x00008a0000047ab9 */ /* 0x000fe20000000800 */
[----:B----4-:R-:W-:Y:S01]  /*6460*/  PRMT R14, R19, 0x7632, R14 ;  /* 0x00007632130e7816 */ /* 0x010fe2000000000e */
[----:B------:R-:W-:Y:S01]  /*6470*/  IMAD.WIDE R16, R59, 0x2, R52 ;  /* 0x000000023b107825 */ /* 0x000fe200078e0234 */
[----:B------:R-:W-:Y:S01]  /*6480*/  ISETP.LT.AND P1, PT, R3, UR7, !P1 ;  /* 0x0000000703007c0c */ /* 0x000fe2000cf21270 */
[----:B------:R-:W-:Y:S02]  /*6490*/  ULDC UR7, c[0x0][0x228] ;  /* 0x00008a0000077ab9 */ /* 0x000fe40000000800 */
[----:B--2---:R-:W-:-:S04]  /*64a0*/  IMAD.WIDE R12, R59, 0x2, R50 ;  /* 0x000000023b0c7825 */ /* 0x004fc800078e0232 */
[----:B------:R-:W-:Y:S01]  /*64b0*/  VIADD R59, R59, UR6 ;  /* 0x000000063b3b7c36 */ /* 0x000fe20008000000 */
[----:B------:R2:W-:Y:S01]  /*64c0*/  @P3 STG.E.U16 desc[UR14][R12.64], R19 ;  /* 0x000000130c003986 */ /* 0x0005e2000c10150e */
[----:B------:R-:W-:Y:S01]  /*64d0*/  ISETP.GE.AND P3, PT, R18, UR5, PT ;  /* 0x0000000512007c0c */ /* 0x000fe2000bf66270 */
[----:B------:R-:W-:Y:S02]  /*64e0*/  VIADD R18, R2, 0x1b ;  /* 0x0000001b02127836 */ /* 0x000fe40000000000 */
[----:B------:R3:W-:Y:S01]  /*64f0*/  @P4 STG.E.U16 desc[UR14][R16.64], R14 ;  /* 0x0000000e10004986 */ /* 0x0007e2000c10150e */
[----:B------:R-:W-:Y:S01]  /*6500*/  ISETP.LT.AND P4, PT, R0, UR4, !P6 ;  /* 0x0000000400007c0c */ /* 0x000fe2000f781270 */
[----:B------:R-:W-:Y:S01]  /*6510*/  IMAD.WIDE R54, R59, 0x2, R50 ;  /* 0x000000023b367825 */ /* 0x000fe200078e0232 */
[----:B------:R-:W-:Y:S01]  /*6520*/  ISETP.LT.AND P6, PT, R3, UR7, !P6 ;  /* 0x0000000703007c0c */ /* 0x000fe2000f7c1270 */
[----:B------:R-:W-:Y:S01]  /*6530*/  ULDC UR4, c[0x0][0x228] ;  /* 0x00008a0000047ab9 */ /* 0x000fe20000000800 */
[----:B------:R-:W-:Y:S01]  /*6540*/  ULDC UR7, c[0x0][0x228] ;  /* 0x00008a0000077ab9 */ /* 0x000fe20000000800 */
[----:B------:R-:W-:Y:S01]  /*6550*/  IMAD.WIDE R56, R59, 0x2, R52 ;  /* 0x000000023b387825 */ /* 0x000fe200078e0234 */
[----:B------:R4:W-:Y:S01]  /*6560*/  @P5 STG.E.U16 desc[UR14][R54.64], R15 ;  /* 0x0000000f36005986 */ /* 0x0009e2000c10150e */
[----:B--2---:R-:W-:-:S02]  /*6570*/  PRMT R13, R15, 0x7632, R13 ;  /* 0x000076320f0d7816 */ /* 0x004fc4000000000d */
[----:B------:R-:W-:Y:S01]  /*6580*/  VIADD R59, R59, UR6 ;  /* 0x000000063b3b7c36 */ /* 0x000fe20008000000 */
[----:B------:R-:W-:Y:S01]  /*6590*/  PRMT R19, R8, 0x7632, R19 ;  /* 0x0000763208137816 */ /* 0x000fe20000000013 */
[----:B---3--:R-:W-:Y:S01]  /*65a0*/  VIADD R14, R2, 0x1c ;  /* 0x0000001c020e7836 */ /* 0x008fe20000000000 */
[----:B------:R2:W-:Y:S01]  /*65b0*/  @P1 STG.E.U16 desc[UR14][R56.64], R13 ;  /* 0x0000000d38001986 */ /* 0x0005e2000c10150e */
[----:B------:R-:W-:Y:S01]  /*65c0*/  ISETP.LT.AND P1, PT, R0, UR4, !P0 ;  /* 0x0000000400007c0c */ /* 0x000fe2000c721270 */
[----:B------:R-:W-:Y:S01]  /*65d0*/  IMAD.WIDE R16, R59, 0x2, R52 ;  /* 0x000000023b107825 */ /* 0x000fe200078e0234 */
[----:B------:R-:W-:Y:S01]  /*65e0*/  ULDC UR4, c[0x0][0x228] ;  /* 0x00008a0000047ab9 */ /* 0x000fe20000000800 */
[----:B------:R-:W-:Y:S02]  /*65f0*/  ISETP.GE.AND P5, PT, R18, UR5, PT ;  /* 0x0000000512007c0c */ /* 0x000fe4000bfa6270 */
[----:B------:R-:W-:Y:S01]  /*6600*/  ISETP.LT.AND P0, PT, R3, UR4, !P0 ;  /* 0x0000000403007c0c */ /* 0x000fe2000c701270 */
[----:B------:R-:W-:Y:S01]  /*6610*/  VIADD R18, R2, 0x1d ;  /* 0x0000001d02127836 */ /* 0x000fe20000000000 */
[----:B------:R-:W-:Y:S01]  /*6620*/  ULDC UR4, c[0x0][0x228] ;  /* 0x00008a0000047ab9 */ /* 0x000fe20000000800 */
[----:B----4-:R-:W-:Y:S01]  /*6630*/  PRMT R54, R9, 0x7632, R54 ;  /* 0x0000763209367816 */ /* 0x010fe20000000036 */
[----:B--2---:R-:W-:-:S04]  /*6640*/  IMAD.WIDE R12, R59, 0x2, R50 ;  /* 0x000000023b0c7825 */ /* 0x004fc800078e0232 */
[----:B------:R-:W-:Y:S01]  /*6650*/  VIADD R59, R59, UR6 ;  /* 0x000000063b3b7c36 */ /* 0x000fe20008000000 */
[----:B------:R2:W-:Y:S01]  /*6660*/  @P4 STG.E.U16 desc[UR14][R12.64], R8 ;  /* 0x000000080c004986 */ /* 0x0005e2000c10150e */
[----:B------:R-:W-:Y:S02]  /*6670*/  ISETP.GE.AND P4, PT, R14, UR5, PT ;  /* 0x000000050e007c0c */ /* 0x000fe4000bf86270 */
[C---:B------:R-:W-:Y:S01]  /*6680*/  IMAD.WIDE R14, R59.reuse, 0x2, R50 ;  /* 0x000000023b0e7825 */ /* 0x040fe200078e0232 */
[----:B------:R3:W-:Y:S01]  /*6690*/  @P6 STG.E.U16 desc[UR14][R16.64], R19 ;  /* 0x0000001310006986 */ /* 0x0007e2000c10150e */
[----:B------:R-:W-:Y:S01]  /*66a0*/  ISETP.LT.AND P6, PT, R0, UR7, !P3 ;  /* 0x0000000700007c0c */ /* 0x000fe2000dfc1270 */
[----:B------:R-:W-:Y:S01]  /*66b0*/  ULDC UR7, c[0x0][0x228] ;  /* 0x00008a0000077ab9 */ /* 0x000fe20000000800 */
[----:B------:R-:W-:Y:S01]  /*66c0*/  VIADD R49, R59, UR6 ;  /* 0x000000063b317c36 */ /* 0x000fe20008000000 */
[----:B------:R4:W-:Y:S01]  /*66d0*/  @P1 STG.E.U16 desc[UR14][R14.64], R4 ;  /* 0x000000040e001986 */ /* 0x0009e2000c10150e */
[----:B------:R-:W-:Y:S01]  /*66e0*/  ISETP.LT.AND P3, PT, R3, UR8, !P3 ;  /* 0x0000000803007c0c */ /* 0x000fe2000df61270 */
[----:B------:R-:W-:Y:S01]  /*66f0*/  ULDC UR8, c[0x0][0x228] ;  /* 0x00008a0000087ab9 */ /* 0x000fe20000000800 */
[----:B------:R-:W-:Y:S01]  /*6700*/  ISETP.GE.AND P1, PT, R18, UR5, PT ;  /* 0x0000000512007c0c */ /* 0x000fe2000bf26270 */
[----:B--2---:R-:W-:-:S04]  /*6710*/  IMAD.WIDE R12, R59, 0x2, R52 ;  /* 0x000000023b0c7825 */ /* 0x004fc800078e0234 */
[----:B---3--:R-:W-:Y:S01]  /*6720*/  IMAD.WIDE R16, R49, 0x2, R50 ;  /* 0x0000000231107825 */ /* 0x008fe200078e0232 */
[----:B----4-:R-:W-:-:S03]  /*6730*/  PRMT R15, R4, 0x7632, R15 ;  /* 0x00007632040f7816 */ /* 0x010fc6000000000f */
[C-C-:B------:R-:W-:Y:S02]  /*6740*/  IMAD.WIDE R18, R49.reuse, 0x2, R52.reuse ;  /* 0x0000000231127825 */ /* 0x140fe400078e0234 */
[----:B------:R2:W-:Y:S02]  /*6750*/  @P0 STG.E.U16 desc[UR14][R12.64], R15 ;  /* 0x0000000f0c000986 */ /* 0x0005e4000c10150e */
[----:B------:R-:W-:Y:S02]  /*6760*/  VIADD R8, R2, 0x1e ;  /* 0x0000001e02087836 */ /* 0x000fe40000000000 */
[----:B------:R-:W-:Y:S01]  /*6770*/  VIADD R49, R49, UR6 ;  /* 0x0000000631317c36 */ /* 0x000fe20008000000 */
[----:B------:R3:W-:Y:S01]  /*6780*/  @P6 STG.E.U16 desc[UR14][R16.64], R9 ;  /* 0x0000000910006986 */ /* 0x0007e2000c10150e */
[----:B------:R-:W-:Y:S01]  /*6790*/  ISETP.LT.AND P6, PT, R0, UR4, !P5 ;  /* 0x0000000400007c0c */ /* 0x000fe2000efc1270 */
[----:B------:R-:W-:Y:S01]  /*67a0*/  ULDC UR4, c[0x0][0x228] ;  /* 0x00008a0000047ab9 */ /* 0x000fe20000000800 */
[----:B------:R-:W-:Y:S01]  /*67b0*/  ISETP.GE.AND P0, PT, R8, UR5, PT ;  /* 0x0000000508007c0c */ /* 0x000fe2000bf06270 */
[----:B------:R4:W-:Y:S01]  /*67c0*/  @P3 STG.E.U16 desc[UR14][R18.64], R54 ;  /* 0x0000003612003986 */ /* 0x0009e2000c10150e */
[----:B------:R-:W-:Y:S01]  /*67d0*/  ISETP.LT.AND P5, PT, R3, UR4, !P5 ;  /* 0x0000000403007c0c */ /* 0x000fe2000efa1270 */
[----:B------:R-:W-:Y:S01]  /*67e0*/  VIADD R14, R2, 0x1f ;  /* 0x0000001f020e7836 */ /* 0x000fe20000000000 */
[----:B------:R-:W-:Y:S01]  /*67f0*/  ISETP.LT.AND P3, PT, R0, UR7, !P4 ;  /* 0x0000000700007c0c */ /* 0x000fe2000e761270 */
[----:B------:R-:W-:Y:S01]  /*6800*/  ULDC UR4, c[0x0][0x228] ;  /* 0x00008a0000047ab9 */ /* 0x000fe20000000800 */
[----:B--2---:R-:W-:Y:S01]  /*6810*/  IMAD.WIDE R12, R49, 0x2, R52 ;  /* 0x00000002310c7825 */ /* 0x004fe200078e0234 */
[----:B------:R-:W-:Y:S01]  /*6820*/  ISETP.LT.AND P4, PT, R3, UR4, !P4 ;  /* 0x0000000403007c0c */ /* 0x000fe2000e781270 */
[----:B------:R-:W-:Y:S01]  /*6830*/  ULDC UR4, c[0x0][0x228] ;  /* 0x00008a0000047ab9 */ /* 0x000fe20000000800 */
[----:B---3--:R-:W-:Y:S01]  /*6840*/  PRMT R17, R5, 0x7632, R17 ;  /* 0x0000763205117816 */ /* 0x008fe20000000011 */
[----:B------:R-:W-:Y:S01]  /*6850*/  IMAD.WIDE R8, R49, 0x2, R50 ;  /* 0x0000000231087825 */ /* 0x000fe200078e0232 */
[----:B------:R-:W-:-:S03]  /*6860*/  ULDC UR7, c[0x0][0x228] ;  /* 0x00008a0000077ab9 */ /* 0x000fc60000000800 */
[----:B----4-:R-:W-:Y:S01]  /*6870*/  VIADD R19, R49, UR6 ;  /* 0x0000000631137c36 */ /* 0x010fe20008000000 */
[----:B------:R2:W-:Y:S01]  /*6880*/  @P6 STG.E.U16 desc[UR14][R8.64], R5 ;  /* 0x0000000508006986 */ /* 0x0005e2000c10150e */
[----:B------:R-:W-:Y:S01]  /*6890*/  ISETP.GE.AND P6, PT, R14, UR5, PT ;  /* 0x000000050e007c0c */ /* 0x000fe2000bfc6270 */
[----:B------:R-:W-:Y:S02]  /*68a0*/  VIADD R4, R2, 0x20 ;  /* 0x0000002002047836 */ /* 0x000fe40000000000 */
[----:B------:R-:W-:Y:S01]  /*68b0*/  IMAD.WIDE R14, R19, 0x2, R50 ;  /* 0x00000002130e7825 */ /* 0x000fe200078e0232 */
[----:B------:R3:W-:Y:S02]  /*68c0*/  @P5 STG.E.U16 desc[UR14][R12.64], R17 ;  /* 0x000000110c005986 */ /* 0x0007e4000c10150e */
[----:B------:R-:W-:Y:S02]  /*68d0*/  ISETP.GE.AND P5, PT, R4, UR5, PT ;  /* 0x0000000504007c0c */ /* 0x000fe4000bfa6270 */
[----:B------:R4:W-:Y:S01]  /*68e0*/  @P3 STG.E.U16 desc[UR14][R14.64], R10 ;  /* 0x0000000a0e003986 */ /* 0x0009e2000c10150e */
[----:B------:R-:W-:Y:S01]  /*68f0*/  ISETP.LT.AND P3, PT, R0, UR4, !P1 ;  /* 0x0000000400007c0c */ /* 0x000fe2000cf61270 */
[----:B------:R-:W-:Y:S01]  /*6900*/  ULDC UR4, c[0x0][0x228] ;  /* 0x00008a0000047ab9 */ /* 0x000fe20000000800 */
[----:B------:R-:W-:Y:S01]  /*6910*/  ISETP.LT.AND P1, PT, R3, UR7, !P1 ;  /* 0x0000000703007c0c */ /* 0x000fe2000cf21270 */
[----:B------:R-:W-:Y:S01]  /*6920*/  ULDC UR7, c[0x0][0x228] ;  /* 0x00008a0000077ab9 */ /* 0x000fe20000000800 */
[----:B--2---:R-:W-:Y:S01]  /*6930*/  PRMT R9, R10, 0x7632, R9 ;  /* 0x000076320a097816 */ /* 0x004fe20000000009 */
[----:B---3--:R-:W-:-:S04]  /*6940*/  IMAD.WIDE R16, R19, 0x2, R52 ;  /* 0x0000000213107825 */ /* 0x008fc800078e0234 */
[----:B------:R-:W-:Y:S01]  /*6950*/  VIADD R19, R19, UR6 ;  /* 0x0000000613137c36 */ /* 0x000fe20008000000 */
[----:B------:R2:W-:Y:S01]  /*6960*/  @P4 STG.E.U16 desc[UR14][R16.64], R9 ;  /* 0x0000000910004986 */ /* 0x0005e2000c10150e */
[----:B------:R-:W-:Y:S01]  /*6970*/  ISETP.LT.AND P4, PT, R0, UR4, !P0 ;  /* 0x0000000400007c0c */ /* 0x000fe2000c781270 */
[----:B------:R-:W-:Y:S01]  /*6980*/  VIADD R12, R2, 0x21 ;  /* 0x00000021020c7836 */ /* 0x000fe20000000000 */
[----:B----4-:R-:W-:Y:S01]  /*6990*/  PRMT R10, R6, 0x7632, R10 ;  /* 0x00007632060a7816 */ /* 0x010fe2000000000a */
[----:B------:R-:W-:Y:S01]  /*69a0*/  IMAD.WIDE R4, R19, 0x2, R50 ;  /* 0x0000000213047825 */ /* 0x000fe200078e0232 */
[----:B------:R-:W-:Y:S01]  /*69b0*/  ISETP.LT.AND P0, PT, R3, UR7, !P0 ;  /* 0x0000000703007c0c */ /* 0x000fe2000c701270 */
[----:B------:R-:W-:Y:S01]  /*69c0*/  ULDC UR4, c[0x0][0x228] ;  /* 0x00008a0000047ab9 */ /* 0x000fe20000000800 */
[----:B------:R-:W-:Y:S02]  /*69d0*/  ULDC UR7, c[0x0][0x228] ;  /* 0x00008a0000077ab9 */ /* 0x000fe40000000800 */
[----:B------:R3:W-:Y:S01]  /*69e0*/  @P3 STG.E.U16 desc[UR14][R4.64], R6 ;  /* 0x0000000604003986 */ /* 0x0007e2000c10150e */
[----:B------:R-:W-:Y:S01]  /*69f0*/  ISETP.GE.AND P3, PT, R12, UR5, PT ;  /* 0x000000050c007c0c */ /* 0x000fe2000bf66270 */
[----:B--2---:R-:W-:-:S04]  /*6a00*/  IMAD.WIDE R8, R19, 0x2, R52 ;  /* 0x0000000213087825 */ /* 0x004fc800078e0234 */
[----:B------:R-:W-:Y:S01]  /*6a10*/  VIADD R19, R19, UR6 ;  /* 0x0000000613137c36 */ /* 0x000fe20008000000 */
[----:B------:R2:W-:Y:S01]  /*6a20*/  @P1 STG.E.U16 desc[UR14][R8.64], R10 ;  /* 0x0000000a08001986 */ /* 0x0005e2000c10150e */
[C---:B------:R-:W-:Y:S01]  /*6a30*/  ISETP.LT.AND P1, PT, R0.reuse, UR4, !P6 ;  /* 0x0000000400007c0c */ /* 0x040fe2000f721270 */
[----:B------:R-:W-:Y:S01]  /*6a40*/  ULDC UR4, c[0x0][0x228] ;  /* 0x00008a0000047ab9 */ /* 0x000fe20000000800 */
[----:B------:R-:W-:Y:S01]  /*6a50*/  IMAD.WIDE R12, R19, 0x2, R50 ;  /* 0x00000002130c7825 */ /* 0x000fe200078e0232 */
[----:B------:R-:W-:Y:S01]  /*6a60*/  ISETP.LT.AND P6, PT, R3, UR7, !P6 ;  /* 0x0000000703007c0c */ /* 0x000fe2000f7c1270 */
[----:B------:R-:W-:Y:S01]  /*6a70*/  ULDC UR7, c[0x0][0x228] ;  /* 0x00008a0000077ab9 */ /* 0x000fe20000000800 */
[----:B---3--:R-:W-:Y:S01]  /*6a80*/  PRMT R5, R11, 0x7632, R5 ;  /* 0x000076320b057816 */ /* 0x008fe20000000005 */
[C-C-:B------:R-:W-:Y:S01]  /*6a90*/  IMAD.WIDE R14, R19.reuse, 0x2, R52.reuse ;  /* 0x00000002130e7825 */ /* 0x140fe200078e0234 */
[----:B------:R3:W-:Y:S01]  /*6aa0*/  @P4 STG.E.U16 desc[UR14][R12.64], R11 ;  /* 0x0000000b0c004986 */ /* 0x0007e2000c10150e */
[----:B------:R-:W-:Y:S01]  /*6ab0*/  ISETP.LT.AND P4, PT, R0, UR4, !P5 ;  /* 0x0000000400007c0c */ /* 0x000fe2000ef81270 */
[----:B------:R-:W-:Y:S01]  /*6ac0*/  ULDC UR4, c[0x0][0x228] ;  /* 0x00008a0000047ab9 */ /* 0x000fe20000000800 */
[----:B------:R-:W-:Y:S01]  /*6ad0*/  VIADD R19, R19, UR6 ;  /* 0x0000000613137c36 */ /* 0x000fe20008000000 */
[----:B------:R4:W-:Y:S01]  /*6ae0*/  @P0 STG.E.U16 desc[UR14][R14.64], R5 ;  /* 0x000000050e000986 */ /* 0x0009e2000c10150e */
[----:B--2---:R-:W-:Y:S01]  /*6af0*/  VIADD R10, R2, 0x22 ;  /* 0x00000022020a7836 */ /* 0x004fe20000000000 */
[----:B------:R-:W-:Y:S01]  /*6b00*/  ISETP.LT.AND P5, PT, R3, UR4, !P5 ;  /* 0x0000000403007c0c */ /* 0x000fe2000efa1270 */
[----:B------:R-:W-:Y:S01]  /*6b10*/  IMAD.WIDE R8, R19, 0x2, R52 ;  /* 0x0000000213087825 */ /* 0x000fe200078e0234 */
[----:B------:R-:W-:-:S02]  /*6b20*/  ULDC UR4, c[0x0][0x228] ;  /* 0x00008a0000047ab9 */ /* 0x000fc40000000800 */
[----:B------:R-:W-:Y:S01]  /*6b30*/  ISETP.GE.AND P0, PT, R10, UR5, PT ;  /* 0x000000050a007c0c */ /* 0x000fe2000bf06270 */
[C---:B------:R-:W-:Y:S02]  /*6b40*/  VIADD R6, R2.reuse, 0x23 ;  /* 0x0000002302067836 */ /* 0x040fe40000000000 */
[----:B---3--:R-:W-:Y:S02]  /*6b50*/  VIADD R12, R2, 0x25 ;  /* 0x00000025020c7836 */ /* 0x008fe40000000000 */
[----:B----4-:R-:W-:Y:S01]  /*6b60*/  IMAD.WIDE R4, R19, 0x2, R50 ;  /* 0x0000000213047825 */ /* 0x010fe200078e0232 */
[----:B------:R-:W-:Y:S02]  /*6b70*/  PRMT R15, R7, 0x7632, R15 ;  /* 0x00007632070f7816 */ /* 0x000fe4000000000f */
[----:B0-----:R-:W-:Y:S01]  /*6b80*/  PRMT R14, R24, 0x7632, R14 ;  /* 0x00007632180e7816 */ /* 0x001fe2000000000e */
[----:B------:R-:W-:Y:S01]  /*6b90*/  VIADD R19, R19, UR6 ;  /* 0x0000000613137c36 */ /* 0x000fe20008000000 */
[----:B------:R0:W-:Y:S01]  /*6ba0*/  @P1 STG.E.U16 desc[UR14][R4.64], R7 ;  /* 0x0000000704001986 */ /* 0x0001e2000c10150e */
[----:B------:R-:W-:Y:S01]  /*6bb0*/  ISETP.GE.AND P1, PT, R6, UR5, PT ;  /* 0x0000000506007c0c */ /* 0x000fe2000bf26270 */
[----:B------:R-:W-:-:S02]  /*6bc0*/  VIADD R6, R2, 0x24 ;  /* 0x0000002402067836 */ /* 0x000fc40000000000 */
[----:B------:R2:W-:Y:S01]  /*6bd0*/  @P6 STG.E.U16 desc[UR14][R8.64], R15 ;  /* 0x0000000f08006986 */ /* 0x0005e2000c10150e */
[----:B------:R-:W-:Y:S01]  /*6be0*/  ISETP.LT.AND P6, PT, R0, UR7, !P3 ;  /* 0x0000000700007c0c */ /* 0x000fe2000dfc1270 */
[----:B------:R-:W-:Y:S01]  /*6bf0*/  IMAD.WIDE R10, R19, 0x2, R50 ;  /* 0x00000002130a7825 */ /* 0x000fe200078e0232 */
[----:B------:R-:W-:Y:S01]  /*6c00*/  ISETP.LT.AND P3, PT, R3, UR8, !P3 ;  /* 0x0000000803007c0c */ /* 0x000fe2000df61270 */
[----:B------:R-:W-:Y:S01]  /*6c10*/  ULDC UR7, c[0x0][0x228] ;  /* 0x00008a0000077ab9 */ /* 0x000fe20000000800 */
[----:B------:R-:W-:Y:S01]  /*6c20*/  ULDC UR8, c[0x0][0x228] ;  /* 0x00008a0000087ab9 */ /* 0x000fe20000000800 */
[C---:B------:R-:W-:Y:S01]  /*6c30*/  VIADD R13, R19.reuse, UR6 ;  /* 0x00000006130d7c36 */ /* 0x040fe20008000000 */
[----:B------:R3:W-:Y:S01]  /*6c40*/  @P4 STG.E.U16 desc[UR14][R10.64], R20 ;  /* 0x000000140a004986 */ /* 0x0007e2000c10150e */
[----:B------:R-:W-:Y:S01]  /*6c50*/  ISETP.GE.AND P4, PT, R6, UR5, PT ;  /* 0x0000000506007c0c */ /* 0x000fe2000bf86270 */
[----:B0-----:R-:W-:-:S04]  /*6c60*/  IMAD.WIDE R4, R19, 0x2, R52 ;  /* 0x0000000213047825 */ /* 0x001fc800078e0234 */
[----:B------:R-:W-:-:S04]  /*6c70*/  IMAD.WIDE R6, R13, 0x2, R50 ;  /* 0x000000020d067825 */ /* 0x000fc800078e0232 */
[----:B--2---:R-:W-:Y:S01]  /*6c80*/  IMAD.WIDE R8, R13, 0x2, R52 ;  /* 0x000000020d087825 */ /* 0x004fe200078e0234 */
[----:B---3--:R-:W-:-:S03]  /*6c90*/  PRMT R11, R20, 0x7632, R11 ;  /* 0x00007632140b7816 */ /* 0x008fc6000000000b */
[----:B------:R-:W-:Y:S02]  /*6ca0*/  VIADD R13, R13, UR6 ;  /* 0x000000060d0d7c36 */ /* 0x000fe40008000000 */
[----:B------:R-:W-:Y:S01]  /*6cb0*/  VIADD R10, R2, 0x27 ;  /* 0x00000027020a7836 */ /* 0x000fe20000000000 */
[----:B------:R0:W-:Y:S01]  /*6cc0*/  @P5 STG.E.U16 desc[UR14][R4.64], R11 ;  /* 0x0000000b04005986 */ /* 0x0001e2000c10150e */
[----:B------:R-:W-:Y:S01]  /*6cd0*/  VIADD R15, R13, UR6 ;  /* 0x000000060d0f7c36 */ /* 0x000fe20008000000 */
[----:B------:R-:W-:Y:S02]  /*6ce0*/  ISETP.GE.AND P5, PT, R12, UR5, PT ;  /* 0x000000050c007c0c */ /* 0x000fe4000bfa6270 */
[----:B------:R2:W-:Y:S01]  /*6cf0*/  @P6 STG.E.U16 desc[UR14][R6.64], R24 ;  /* 0x0000001806006986 */ /* 0x0005e2000c10150e */
[C---:B------:R-:W-:Y:S01]  /*6d00*/  ISETP.LT.AND P6, PT, R0.reuse, UR7, !P1 ;  /* 0x0000000700007c0c */ /* 0x040fe2000cfc1270 */
[----:B------:R-:W-:Y:S01]  /*6d10*/  ULDC UR7, c[0x0][0x228] ;  /* 0x00008a0000077ab9 */ /* 0x000fe20000000800 */
[----:B------:R-:W-:Y:S01]  /*6d20*/  PRMT R12, R21, 0x7632, R12 ;  /* 0x00007632150c7816 */ /* 0x000fe2000000000c */
[----:B------:R1:W-:Y:S01]  /*6d30*/  @P3 STG.E.U16 desc[UR14][R8.64], R14 ;  /* 0x0000000e08003986 */ /* 0x0003e2000c10150e */
[----:B------:R-:W-:Y:S01]  /*6d40*/  ISETP.LT.AND P3, PT, R0, UR4, !P0 ;  /* 0x0000000400007c0c */ /* 0x000fe2000c761270 */
[----:B------:R-:W-:-:S02]  /*6d50*/  ULDC UR4, c[0x0][0x228] ;  /* 0x00008a0000047ab9 */ /* 0x000fc40000000800 */
[----:B------:R-:W-:Y:S01]  /*6d60*/  ISETP.LT.AND P0, PT, R3, UR4, !P0 ;  /* 0x0000000403007c0c */ /* 0x000fe2000c701270 */
[----:B------:R-:W-:Y:S01]  /*6d70*/  ULDC UR4, c[0x0][0x228] ;  /* 0x00008a0000047ab9 */ /* 0x000fe20000000800 */
[----:B0-----:R-:W-:Y:S01]  /*6d80*/  IMAD.WIDE R4, R13, 0x2, R50 ;  /* 0x000000020d047825 */ /* 0x001fe200078e0232 */
[----:B------:R-:W-:Y:S01]  /*6d90*/  ISETP.LT.AND P1, PT, R3, UR4, !P1 ;  /* 0x0000000403007c0c */ /* 0x000fe2000cf21270 */
[----:B------:R-:W-:Y:S02]  /*6da0*/  ULDC UR4, c[0x0][0x228] ;  /* 0x00008a0000047ab9 */ /* 0x000fe40000000800 */
[----:B--2---:R-:W-:Y:S01]  /*6db0*/  IMAD.WIDE R6, R13, 0x2, R52 ;  /* 0x000000020d067825 */ /* 0x004fe200078e0234 */
[----:B-1----:R-:W-:-:S03]  /*6dc0*/  PRMT R14, R28, 0x7632, R14 ;  /* 0x000076321c0e7816 */ /* 0x002fc6000000000e */
[----:B------:R-:W-:Y:S01]  /*6dd0*/  IMAD.WIDE R8, R15, 0x2, R50 ;  /* 0x000000020f087825 */ /* 0x000fe200078e0232 */
[----:B------:R0:W-:Y:S03]  /*6de0*/  @P3 STG.E.U16 desc[UR14][R4.64], R21 ;  /* 0x0000001504003986 */ /* 0x0001e6000c10150e */
[----:B------:R-:W-:Y:S01]  /*6df0*/  VIADD R11, R2, 0x26 ;  /* 0x00000026020b7836 */ /* 0x000fe20000000000 */
[----:B------:R1:W-:Y:S01]  /*6e00*/  @P0 STG.E.U16 desc[UR14][R6.64], R12 ;  /* 0x0000000c06000986 */ /* 0x0003e2000c10150e */
[----:B------:R-:W-:Y:S01]  /*6e10*/  ISETP.GE.AND P0, PT, R10, UR5, PT ;  /* 0x000000050a007c0c */ /* 0x000fe2000bf06270 */
[----:B------:R-:W-:Y:S02]  /*6e20*/  VIADD R13, R2, 0x29 ;  /* 0x00000029020d7836 */ /* 0x000fe40000000000 */
[----:B------:R2:W-:Y:S01]  /*6e30*/  @P6 STG.E.U16 desc[UR14][R8.64], R25 ;  /* 0x0000001908006986 */ /* 0x0005e2000c10150e */
[----:B------:R-:W-:Y:S01]  /*6e40*/  ISETP.LT.AND P6, PT, R0, UR4, !P4 ;  /* 0x0000000400007c0c */ /* 0x000fe2000e7c1270 */
[----:B------:R-:W-:Y:S01]  /*6e50*/  ULDC UR4, c[0x0][0x228] ;  /* 0x00008a0000047ab9 */ /* 0x000fe20000000800 */
[----:B------:R-:W-:Y:S01]  /*6e60*/  ISETP.GE.AND P3, PT, R11, UR5, PT ;  /* 0x000000050b007c0c */ /* 0x000fe2000bf66270 */
[----:B------:R-:W-:Y:S01]  /*6e70*/  IMAD.WIDE R10, R15, 0x2, R52 ;  /* 0x000000020f0a7825 */ /* 0x000fe200078e0234 */
[----:B------:R-:W-:Y:S01]  /*6e80*/  ISETP.LT.AND P4, PT, R3, UR7, !P4 ;  /* 0x0000000703007c0c */ /* 0x000fe2000e781270 */
[----:B------:R-:W-:Y:S01]  /*6e90*/  ULDC UR7, c[0x0][0x228] ;  /* 0x00008a0000077ab9 */ /* 0x000fe20000000800 */
[----:B0-----:R-:W-:Y:S01]  /*6ea0*/  PRMT R5, R25, 0x7632, R5 ;  /* 0x0000763219057816 */ /* 0x001fe20000000005 */
[----:B------:R-:W-:-:S02]  /*6eb0*/  VIADD R15, R15, UR6 ;  /* 0x000000060f0f7c36 */ /* 0x000fc40008000000 */
[----:B-1----:R-:W-:Y:S02]  /*6ec0*/  VIADD R12, R2, 0x28 ;  /* 0x00000028020c7836 */ /* 0x002fe40000000000 */
[----:B------:R0:W-:Y:S01]  /*6ed0*/  @P1 STG.E.U16 desc[UR14][R10.64], R5 ;  /* 0x000000050a001986 */ /* 0x0001e2000c10150e */
[----:B------:R-:W-:Y:S01]  /*6ee0*/  ISETP.LT.AND P1, PT, R0, UR4, !P5 ;  /* 0x0000000400007c0c */ /* 0x000fe2000ef21270 */
[----:B------:R-:W-:Y:S01]  /*6ef0*/  IMAD.WIDE R6, R15, 0x2, R52 ;  /* 0x000000020f067825 */ /* 0x000fe200078e0234 */
[----:B--2---:R-:W-:Y:S01]  /*6f00*/  PRMT R9, R22, 0x7632, R9 ;  /* 0x0000763216097816 */ /* 0x004fe20000000009 */
[----:B------:R-:W-:Y:S01]  /*6f10*/  ULDC UR4, c[0x0][0x228] ;  /* 0x00008a0000047ab9 */ /* 0x000fe20000000800 */
[----:B------:R-:W-:Y:S01]  /*6f20*/  ISETP.LT.AND P5, PT, R3, UR7, !P5 ;  /* 0x0000000703007c0c */ /* 0x000fe2000efa1270 */
[----:B------:R-:W-:Y:S01]  /*6f30*/  ULDC UR7, c[0x0][0x228] ;  /* 0x00008a0000077ab9 */ /* 0x000fe20000000800 */
[----:B0-----:R-:W-:-:S04]  /*6f40*/  IMAD.WIDE R4, R15, 0x2, R50 ;  /* 0x000000020f047825 */ /* 0x001fc800078e0232 */
        /* <DEDUP_REMOVED lines=10> */
[----:B0-----:R-:W-:Y:S01]  /*6ff0*/  PRMT R5, R26, 0x7632, R5 ;  /* 0x000076321a057816 */ /* 0x001fe20000000005 */
[----:B-1----:R-:W-:-:S04]  /*7000*/  IMAD.WIDE R8, R15, 0x2, R50 ;  /* 0x000000020f087825 */ /* 0x002fc800078e0232 */
[----:B------:R-:W-:Y:S01]  /*7010*/  VIADD R15, R15, UR6 ;  /* 0x000000060f0f7c36 */ /* 0x000fe20008000000 */
[----:B------:R0:W-:Y:S01]  /*7020*/  @P1 STG.E.U16 desc[UR14][R8.64], R26 ;  /* 0x0000001a08001986 */ /* 0x0001e2000c10150e */
[----:B------:R-:W-:Y:S02]  /*7030*/  ISETP.GE.AND P1, PT, R13, UR5, PT ;  /* 0x000000050d007c0c */ /* 0x000fe4000bf26270 */
[----:B------:R-:W-:Y:S01]  /*7040*/  IMAD.WIDE R6, R15, 0x2, R52 ;  /* 0x000000020f067825 */ /* 0x000fe200078e0234 */
[----:B------:R1:W-:Y:S01]  /*7050*/  @P5 STG.E.U16 desc[UR14][R10.64], R5 ;  /* 0x000000050a005986 */ /* 0x0003e2000c10150e */
[----:B------:R-:W-:Y:S01]  /*7060*/  ISETP.LT.AND P5, PT, R0, UR4, !P0 ;  /* 0x0000000400007c0c */ /* 0x000fe2000c7a1270 */
[----:B------:R-:W-:Y:S02]  /*7070*/  ULDC UR4, c[0x0][0x228] ;  /* 0x00008a0000047ab9 */ /* 0x000fe40000000800 */
[----:B------:R-:W-:Y:S01]  /*7080*/  ISETP.LT.AND P0, PT, R3, UR4, !P0 ;  /* 0x0000000403007c0c */ /* 0x000fe2000c701270 */
[----:B------:R-:W-:Y:S01]  /*7090*/  ULDC UR4, c[0x0][0x228] ;  /* 0x00008a0000047ab9 */ /* 0x000fe20000000800 */
[----:B0-----:R-:W-:Y:S01]  /*70a0*/  PRMT R9, R23, 0x7632, R9 ;  /* 0x0000763217097816 */ /* 0x001fe20000000009 */
[----:B-1----:R-:W-:-:S04]  /*70b0*/  IMAD.WIDE R4, R15, 0x2, R50 ;  /* 0x000000020f047825 */ /* 0x002fc800078e0232 */
[----:B------:R-:W-:Y:S01]  /*70c0*/  VIADD R15, R15, UR6 ;  /* 0x000000060f0f7c36 */ /* 0x000fe20008000000 */
[----:B------:R0:W-:Y:S01]  /*70d0*/  @P4 STG.E.U16 desc[UR14][R4.64], R23 ;  /* 0x0000001704004986 */ /* 0x0001e2000c10150e */
[----:B------:R-:W-:Y:S01]  /*70e0*/  VIADD R10, R2, 0x2b ;  /* 0x0000002b020a7836 */ /* 0x000fe20000000000 */
[----:B------:R-:W-:Y:S01]  /*70f0*/  ISETP.GE.AND P4, PT, R12, UR5, PT ;  /* 0x000000050c007c0c */ /* 0x000fe2000bf86270 */
[----:B------:R-:W-:Y:S01]  /*7100*/  VIADD R13, R15, UR6 ;  /* 0x000000060f0d7c36 */ /* 0x000fe20008000000 */
[----:B------:R1:W-:Y:S01]  /*7110*/  @P3 STG.E.U16 desc[UR14][R6.64], R9 ;  /* 0x0000000906003986 */ /* 0x0003e2000c10150e */
[----:B------:R-:W-:Y:S01]  /*7120*/  ISETP.LT.AND P3, PT, R0, UR7, !P6 ;  /* 0x0000000700007c0c */ /* 0x000fe2000f761270 */
[----:B------:R-:W-:Y:S01]  /*7130*/  ULDC UR7, c[0x0][0x228] ;  /* 0x00008a0000077ab9 */ /* 0x000fe20000000800 */
[----:B------:R-:W-:Y:S01]  /*7140*/  ISETP.LT.AND P6, PT, R3, UR8, !P6 ;  /* 0x0000000803007c0c */ /* 0x000fe2000f7c1270 */
[----:B------:R-:W-:Y:S01]  /*7150*/  VIADD R12, R2, 0x2c ;  /* 0x0000002c020c7836 */ /* 0x000fe20000000000 */
[----:B------:R-:W-:Y:S01]  /*7160*/  ULDC UR8, c[0x0][0x228] ;  /* 0x00008a0000087ab9 */ /* 0x000fe20000000800 */
[----:B------:R-:W2:Y:S01]  /*7170*/  LDS.128 R20, [R48] ;  /* 0x0000000030147984 */ /* 0x000ea20000000c00 */
[----:B0-----:R-:W-:-:S04]  /*7180*/  IMAD.WIDE R4, R15, 0x2, R52 ;  /* 0x000000020f047825 */ /* 0x001fc800078e0234 */
[----:B-1----:R-:W-:-:S04]  /*7190*/  IMAD.WIDE R8, R15, 0x2, R50 ;  /* 0x000000020f087825 */ /* 0x002fc800078e0232 */
[C---:B------:R-:W-:Y:S01]  /*71a0*/  IMAD.WIDE R6, R13.reuse, 0x2, R50 ;  /* 0x000000020d067825 */ /* 0x040fe200078e0232 */
[----:B------:R0:W-:Y:S01]  /*71b0*/  @P5 STG.E.U16 desc[UR14][R8.64], R27 ;  /* 0x0000001b08005986 */ /* 0x0001e2000c10150e */
[----:B------:R-:W-:Y:S02]  /*71c0*/  ISETP.GE.AND P5, PT, R10, UR5, PT ;  /* 0x000000050a007c0c */ /* 0x000fe4000bfa6270 */
[----:B------:R-:W-:-:S04]  /*71d0*/  IMAD.WIDE R10, R13, 0x2, R52 ;  /* 0x000000020d0a7825 */ /* 0x000fc800078e0234 */
[----:B------:R-:W-:-:S04]  /*71e0*/  VIADD R13, R13, UR6 ;  /* 0x000000060d0d7c36 */ /* 0x000fc80008000000 */
[----:B------:R-:W-:Y:S01]  /*71f0*/  VIADD R15, R13, UR6 ;  /* 0x000000060d0f7c36 */ /* 0x000fe20008000000 */
[----:B0-----:R-:W-:Y:S01]  /*7200*/  PRMT R9, R27, 0x7632, R9 ;  /* 0x000076321b097816 */ /* 0x001fe20000000009 */
[----:B------:R-:W-:-:S04]  /*7210*/  VIADD R8, R2, 0x2d ;  /* 0x0000002d02087836 */ /* 0x000fc80000000000 */
[----:B------:R0:W-:Y:S01]  /*7220*/  @P0 STG.E.U16 desc[UR14][R4.64], R9 ;  /* 0x0000000904000986 */ /* 0x0001e2000c10150e */
[----:B------:R-:W-:Y:S01]  /*7230*/  ISETP.GE.AND P0, PT, R12, UR5, PT ;  /* 0x000000050c007c0c */ /* 0x000fe2000bf06270 */
[----:B------:R-:W-:Y:S02]  /*7240*/  VIADD R12, R2, 0x2f ;  /* 0x0000002f020c7836 */ /* 0x000fe40000000000 */
[----:B------:R1:W-:Y:S01]  /*7250*/  @P3 STG.E.U16 desc[UR14][R6.64], R28 ;  /* 0x0000001c06003986 */ /* 0x0003e2000c10150e */
[C---:B------:R-:W-:Y:S01]  /*7260*/  ISETP.LT.AND P3, PT, R0.reuse, UR4, !P1 ;  /* 0x0000000400007c0c */ /* 0x040fe2000cf61270 */
[----:B------:R-:W-:Y:S02]  /*7270*/  ULDC UR4, c[0x0][0x228] ;  /* 0x00008a0000047ab9 */ /* 0x000fe40000000800 */
[----:B------:R3:W-:Y:S01]  /*7280*/  @P6 STG.E.U16 desc[UR14][R10.64], R14 ;  /* 0x0000000e0a006986 */ /* 0x0007e2000c10150e */
[----:B------:R-:W-:Y:S01]  /*7290*/  ISETP.LT.AND P1, PT, R3, UR4, !P1 ;  /* 0x0000000403007c0c */ /* 0x000fe2000cf21270 */
[----:B------:R-:W-:Y:S01]  /*72a0*/  ULDC UR4, c[0x0][0x228] ;  /* 0x00008a0000047ab9 */ /* 0x000fe20000000800 */
[----:B------:R-:W-:Y:S01]  /*72b0*/  ISETP.LT.AND P6, PT, R0, UR7, !P4 ;  /* 0x0000000700007c0c */ /* 0x000fe2000e7c1270 */
[----:B0-----:R-:W-:Y:S01]  /*72c0*/  IMAD.WIDE R4, R13, 0x2, R50 ;  /* 0x000000020d047825 */ /* 0x001fe200078e0232 */
[----:B------:R-:W-:Y:S01]  /*72d0*/  ISETP.LT.AND P4, PT, R3, UR4, !P4 ;  /* 0x0000000403007c0c */ /* 0x000fe2000e781270 */
[----:B------:R-:W-:Y:S01]  /*72e0*/  ULDC UR4, c[0x0][0x228] ;  /* 0x00008a0000047ab9 */ /* 0x000fe20000000800 */
[----:B------:R-:W-:Y:S01]  /*72f0*/  ULDC UR7, c[0x0][0x228] ;  /* 0x00008a0000077ab9 */ /* 0x000fe20000000800 */
[----:B-1----:R-:W-:-:S02]  /*7300*/  IMAD.WIDE R6, R13, 0x2, R52 ;  /* 0x000000020d067825 */ /* 0x002fc400078e0234 */
[----:B------:R0:W-:Y:S01]  /*7310*/  @P3 STG.E.U16 desc[UR14][R4.64], R32 ;  /* 0x0000002004003986 */ /* 0x0001e2000c10150e */
[----:B------:R-:W-:Y:S01]  /*7320*/  ISETP.GE.AND P3, PT, R8, UR5, PT ;  /* 0x0000000508007c0c */ /* 0x000fe2000bf66270 */
[----:B------:R-:W-:Y:S01]  /*7330*/  IMAD.WIDE R8, R15, 0x2, R50 ;  /* 0x000000020f087825 */ /* 0x000fe200078e0232 */
[----:B---3--:R-:W-:Y:S02]  /*7340*/  PRMT R11, R32, 0x7632, R11 ;  /* 0x00007632200b7816 */ /* 0x008fe4000000000b */
[----:B------:R-:W-:Y:S01]  /*7350*/  PRMT R14, R35, 0x7632, R14 ;  /* 0x00007632230e7816 */ /* 0x000fe2000000000e */
[C---:B------:R-:W-:Y:S02]  /*7360*/  VIADD R10, R2.reuse, 0x2e ;  /* 0x0000002e020a7836 */ /* 0x040fe40000000000 */
[----:B------:R1:W-:Y:S01]  /*7370*/  @P1 STG.E.U16 desc[UR14][R6.64], R11 ;  /* 0x0000000b06001986 */ /* 0x0003e2000c10150e */
[----:B------:R-:W-:Y:S02]  /*7380*/  VIADD R13, R2, 0x30 ;  /* 0x00000030020d7836 */ /* 0x000fe40000000000 */
[----:B------:R-:W-:Y:S01]  /*7390*/  ISETP.GE.AND P1, PT, R10, UR5, PT ;  /* 0x000000050a007c0c */ /* 0x000fe2000bf26270 */
[----:B------:R3:W-:Y:S01]  /*73a0*/  @P6 STG.E.U16 desc[UR14][R8.64], R29 ;  /* 0x0000001d08006986 */ /* 0x0007e2000c10150e */
[----:B------:R-:W-:Y:S01]  /*73b0*/  ISETP.LT.AND P6, PT, R0, UR4, !P5 ;  /* 0x0000000400007c0c */ /* 0x000fe2000efc1270 */
[----:B------:R-:W-:Y:S01]  /*73c0*/  ULDC UR4, c[0x0][0x228] ;  /* 0x00008a0000047ab9 */ /* 0x000fe20000000800 */
[----:B------:R-:W-:Y:S01]  /*73d0*/  ISETP.LT.AND P5, PT, R3, UR7, !P5 ;  /* 0x0000000703007c0c */ /* 0x000fe2000efa1270 */
[----:B------:R-:W-:Y:S01]  /*73e0*/  ULDC UR7, c[0x0][0x228] ;  /* 0x00008a0000077ab9 */ /* 0x000fe20000000800 */
[----:B0-----:R-:W-:Y:S01]  /*73f0*/  PRMT R5, R29, 0x7632, R5 ;  /* 0x000076321d057816 */ /* 0x001fe20000000005 */
[----:B-1----:R-:W-:-:S04]  /*7400*/  IMAD.WIDE R10, R15, 0x2, R52 ;  /* 0x000000020f0a7825 */ /* 0x002fc800078e0234 */
[----:B------:R-:W-:Y:S01]  /*7410*/  VIADD R15, R15, UR6 ;  /* 0x000000060f0f7c36 */ /* 0x000fe20008000000 */
[----:B------:R0:W-:Y:S01]  /*7420*/  @P4 STG.E.U16 desc[UR14][R10.64], R5 ;  /* 0x000000050a004986 */ /* 0x0001e2000c10150e */
[----:B------:R-:W-:Y:S01]  /*7430*/  ISETP.LT.AND P4, PT, R0, UR4, !P0 ;  /* 0x0000000400007c0c */ /* 0x000fe2000c781270 */
[----:B------:R-:W-:Y:S01]  /*7440*/  ULDC UR4, c[0x0][0x228] ;  /* 0x00008a0000047ab9 */ /* 0x000fe20000000800 */
[----:B------:R-:W-:Y:S01]  /*7450*/  IMAD.WIDE R6, R15, 0x2, R52 ;  /* 0x000000020f067825 */ /* 0x000fe200078e0234 */
[----:B---3--:R-:W-:Y:S02]  /*7460*/  PRMT R9, R33, 0x7632, R9 ;  /* 0x0000763221097816 */ /* 0x008fe40000000009 */
        /* <DEDUP_REMOVED lines=112> */
[----:B------:R-:W-:Y:S01]  /*7b70*/  ISETP.GE.AND P4, PT, R12, UR5, PT ;  /* 0x000000050c007c0c */ /* 0x000fe2000bf86270 */
[----:B------:R-:W-:Y:S02]  /*7b80*/  VIADD R12, R2, 0x39 ;  /* 0x00000039020c7836 */ /* 0x000fe40000000000 */
[----:B------:R1:W-:Y:S01]  /*7b90*/  @P3 STG.E.U16 desc[UR14][R6.64], R9 ;  /* 0x0000000906003986 */ /* 0x0003e2000c10150e */
[----:B------:R-:W-:Y:S01]  /*7ba0*/  ISETP.LT.AND P3, PT, R0, UR7, !P6 ;  /* 0x0000000700007c0c */ /* 0x000fe2000f761270 */
[----:B------:R-:W-:Y:S01]  /*7bb0*/  VIADD R13, R15, UR6 ;  /* 0x000000060f0d7c36 */ /* 0x000fe20008000000 */
[----:B------:R-:W-:Y:S01]  /*7bc0*/  ISETP.LT.AND P6, PT, R3, UR8, !P6 ;  /* 0x0000000803007c0c */ /* 0x000fe2000f7c1270 */
[----:B------:R-:W-:Y:S01]  /*7bd0*/  ULDC UR7, c[0x0][0x228] ;  /* 0x00008a0000077ab9 */ /* 0x000fe20000000800 */
[----:B------:R-:W-:Y:S01]  /*7be0*/  ULDC UR8, c[0x0][0x228] ;  /* 0x00008a0000087ab9 */ /* 0x000fe20000000800 */
[----:B------:R-:W-:-:S04]  /*7bf0*/  IMAD.WIDE R10, R13, 0x2, R52 ;  /* 0x000000020d0a7825 */ /* 0x000fc800078e0234 */
[----:B0-----:R-:W-:-:S04]  /*7c00*/  IMAD.WIDE R4, R15, 0x2, R52 ;  /* 0x000000020f047825 */ /* 0x001fc800078e0234 */
[----:B-1----:R-:W-:-:S04]  /*7c10*/  IMAD.WIDE R8, R15, 0x2, R50 ;  /* 0x000000020f087825 */ /* 0x002fc800078e0232 */
[C---:B------:R-:W-:Y:S01]  /*7c20*/  IMAD.WIDE R6, R13.reuse, 0x2, R50 ;  /* 0x000000020d067825 */ /* 0x040fe200078e0232 */
[----:B------:R0:W-:Y:S01]  /*7c30*/  @P5 STG.E.U16 desc[UR14][R8.64], R42 ;  /* 0x0000002a08005986 */ /* 0x0001e2000c10150e */
[----:B------:R-:W-:Y:S02]  /*7c40*/  ISETP.GE.AND P5, PT, R12, UR5, PT ;  /* 0x000000050c007c0c */ /* 0x000fe4000bfa6270 */
[----:B------:R-:W-:Y:S01]  /*7c50*/  VIADD R13, R13, UR6 ;  /* 0x000000060d0d7c36 */ /* 0x000fe20008000000 */
[----:B------:R1:W-:Y:S01]  /*7c60*/  @P0 STG.E.U16 desc[UR14][R4.64], R14 ;  /* 0x0000000e04000986 */ /* 0x0003e2000c10150e */
[----:B------:R-:W-:Y:S02]  /*7c70*/  VIADD R12, R2, 0x3d ;  /* 0x0000003d020c7836 */ /* 0x000fe40000000000 */
[----:B------:R-:W-:Y:S01]  /*7c80*/  VIADD R15, R13, UR6 ;  /* 0x000000060d0f7c36 */ /* 0x000fe20008000000 */
[----:B------:R3:W-:Y:S01]  /*7c90*/  @P3 STG.E.U16 desc[UR14][R6.64], R39 ;  /* 0x0000002706003986 */ /* 0x0007e2000c10150e */
[----:B------:R-:W-:Y:S01]  /*7ca0*/  ISETP.LT.AND P3, PT, R0, UR4, !P1 ;  /* 0x0000000400007c0c */ /* 0x000fe2000cf61270 */
[----:B------:R-:W-:Y:S01]  /*7cb0*/  ULDC UR4, c[0x0][0x228] ;  /* 0x00008a0000047ab9 */ /* 0x000fe20000000800 */
[----:B------:R-:W-:Y:S01]  /*7cc0*/  ISETP.LT.AND P1, PT, R3, UR7, !P1 ;  /* 0x0000000703007c0c */ /* 0x000fe2000cf21270 */
[----:B0-----:R-:W-:Y:S01]  /*7cd0*/  VIADD R8, R2, 0x3a ;  /* 0x0000003a02087836 */ /* 0x001fe20000000000 */
[----:B------:R-:W-:Y:S01]  /*7ce0*/  PRMT R9, R39, 0x7632, R9 ;  /* 0x0000763227097816 */ /* 0x000fe20000000009 */
[----:B------:R-:W-:Y:S01]  /*7cf0*/  ULDC UR7, c[0x0][0x228] ;  /* 0x00008a0000077ab9 */ /* 0x000fe20000000800 */
[----:B-1----:R-:W-:-:S02]  /*7d00*/  IMAD.WIDE R4, R13, 0x2, R50 ;  /* 0x000000020d047825 */ /* 0x002fc400078e0232 */
[----:B------:R-:W-:Y:S01]  /*7d10*/  ISETP.GE.AND P0, PT, R8, UR5, PT ;  /* 0x0000000508007c0c */ /* 0x000fe2000bf06270 */
[----:B------:R0:W-:Y:S01]  /*7d20*/  @P6 STG.E.U16 desc[UR14][R10.64], R9 ;  /* 0x000000090a006986 */ /* 0x0001e2000c10150e */
[----:B------:R-:W-:Y:S01]  /*7d30*/  ISETP.LT.AND P6, PT, R0, UR8, !P4 ;  /* 0x0000000800007c0c */ /* 0x000fe2000e7c1270 */
[----:B---3--:R-:W-:Y:S01]  /*7d40*/  IMAD.WIDE R6, R13, 0x2, R52 ;  /* 0x000000020d067825 */ /* 0x008fe200078e0234 */
[----:B------:R-:W-:Y:S01]  /*7d50*/  ISETP.LT.AND P4, PT, R3, UR4, !P4 ;  /* 0x0000000403007c0c */ /* 0x000fe2000e781270 */
[----:B------:R1:W-:Y:S01]  /*7d60*/  @P3 STG.E.U16 desc[UR14][R4.64], R43 ;  /* 0x0000002b04003986 */ /* 0x0003e2000c10150e */
[----:B------:R-:W-:Y:S01]  /*7d70*/  ULDC UR4, c[0x0][0x228] ;  /* 0x00008a0000047ab9 */ /* 0x000fe20000000800 */
[----:B------:R-:W-:Y:S01]  /*7d80*/  ULDC UR8, c[0x0][0x228] ;  /* 0x00008a0000087ab9 */ /* 0x000fe20000000800 */
[----:B------:R-:W-:Y:S01]  /*7d90*/  VIADD R13, R2, 0x3c ;  /* 0x0000003c020d7836 */ /* 0x000fe20000000000 */
[----:B--2---:R-:W-:Y:S02]  /*7da0*/  PRMT R14, R20, 0x7632, R14 ;  /* 0x00007632140e7816 */ /* 0x004fe4000000000e */
[----:B0-----:R-:W-:Y:S01]  /*7db0*/  PRMT R11, R43, 0x7632, R11 ;  /* 0x000076322b0b7816 */ /* 0x001fe2000000000b */
[----:B------:R-:W-:-:S02]  /*7dc0*/  VIADD R10, R2, 0x3b ;  /* 0x0000003b020a7836 */ /* 0x000fc40000000000 */
[----:B------:R-:W-:Y:S01]  /*7dd0*/  IMAD.WIDE R8, R15, 0x2, R50 ;  /* 0x000000020f087825 */ /* 0x000fe200078e0232 */
[----:B-1----:R-:W-:Y:S01]  /*7de0*/  PRMT R5, R44, 0x7632, R5 ;  /* 0x000076322c057816 */ /* 0x002fe20000000005 */
[----:B------:R0:W-:Y:S01]  /*7df0*/  @P1 STG.E.U16 desc[UR14][R6.64], R11 ;  /* 0x0000000b06001986 */ /* 0x0001e2000c10150e */
[----:B------:R-:W-:Y:S01]  /*7e00*/  ISETP.LT.AND P1, PT, R0, UR4, !P5 ;  /* 0x0000000400007c0c */ /* 0x000fe2000ef21270 */
[----:B------:R-:W-:Y:S01]  /*7e10*/  ULDC UR4, c[0x0][0x228] ;  /* 0x00008a0000047ab9 */ /* 0x000fe20000000800 */
[----:B------:R-:W-:Y:S01]  /*7e20*/  ISETP.GE.AND P3, PT, R10, UR5, PT ;  /* 0x000000050a007c0c */ /* 0x000fe2000bf66270 */
[----:B------:R1:W-:Y:S01]  /*7e30*/  @P6 STG.E.U16 desc[UR14][R8.64], R44 ;  /* 0x0000002c08006986 */ /* 0x0003e2000c10150e */
[C---:B------:R-:W-:Y:S01]  /*7e40*/  ISETP.LT.AND P5, PT, R3.reuse, UR7, !P5 ;  /* 0x0000000703007c0c */ /* 0x040fe2000efa1270 */
[----:B------:R-:W-:Y:S01]  /*7e50*/  ULDC UR7, c[0x0][0x228] ;  /* 0x00008a0000077ab9 */ /* 0x000fe20000000800 */
[----:B------:R-:W-:Y:S01]  /*7e60*/  ISETP.LT.AND P6, PT, R0, UR8, !P0 ;  /* 0x0000000800007c0c */ /* 0x000fe2000c7c1270 */
[----:B------:R-:W-:Y:S01]  /*7e70*/  ULDC UR8, c[0x0][0x228] ;  /* 0x00008a0000087ab9 */ /* 0x000fe20000000800 */
[----:B------:R-:W-:Y:S01]  /*7e80*/  ISETP.LT.AND P0, PT, R3, UR4, !P0 ;  /* 0x0000000403007c0c */ /* 0x000fe2000c701270 */
[----:B------:R-:W-:Y:S01]  /*7e90*/  VIADD R2, R2, 0x3e ;  /* 0x0000003e02027836 */ /* 0x000fe20000000000 */
[----:B------:R-:W-:Y:S01]  /*7ea0*/  ULDC UR4, c[0x0][0x228] ;  /* 0x00008a0000047ab9 */ /* 0x000fe20000000800 */
[----:B0-----:R-:W-:-:S04]  /*7eb0*/  IMAD.WIDE R10, R15, 0x2, R52 ;  /* 0x000000020f0a7825 */ /* 0x001fc800078e0234 */
[----:B------:R-:W-:Y:S01]  /*7ec0*/  VIADD R15, R15, UR6 ;  /* 0x000000060f0f7c36 */ /* 0x000fe20008000000 */
[----:B------:R0:W-:Y:S01]  /*7ed0*/  @P4 STG.E.U16 desc[UR14][R10.64], R5 ;  /* 0x000000050a004986 */ /* 0x0001e2000c10150e */
[----:B------:R-:W-:Y:S02]  /*7ee0*/  ISETP.GE.AND P4, PT, R13, UR5, PT ;  /* 0x000000050d007c0c */ /* 0x000fe4000bf86270 */
[C---:B------:R-:W-:Y:S02]  /*7ef0*/  VIADD R17, R15.reuse, UR6 ;  /* 0x000000060f117c36 */ /* 0x040fe40008000000 */
[----:B------:R-:W-:-:S04]  /*7f00*/  IMAD.WIDE R6, R15, 0x2, R52 ;  /* 0x000000020f067825 */ /* 0x000fc800078e0234 */
[----:B-1----:R-:W-:-:S04]  /*7f10*/  IMAD.WIDE R8, R17, 0x2, R50 ;  /* 0x0000000211087825 */ /* 0x002fc800078e0232 */
[----:B0-----:R-:W-:-:S04]  /*7f20*/  IMAD.WIDE R4, R15, 0x2, R50 ;  /* 0x000000020f047825 */ /* 0x001fc800078e0232 */
[----:B------:R-:W-:Y:S01]  /*7f30*/  VIADD R11, R17, UR6 ;  /* 0x00000006110b7c36 */ /* 0x000fe20008000000 */
[----:B------:R0:W-:Y:S01]  /*7f40*/  @P1 STG.E.U16 desc[UR14][R4.64], R20 ;  /* 0x0000001404001986 */ /* 0x0001e2000c10150e */
[----:B------:R-:W-:Y:S02]  /*7f50*/  ISETP.GE.AND P1, PT, R12, UR5, PT ;  /* 0x000000050c007c0c */ /* 0x000fe4000bf26270 */
[----:B------:R-:W-:Y:S01]  /*7f60*/  VIADD R13, R11, UR6 ;  /* 0x000000060b0d7c36 */ /* 0x000fe20008000000 */
[----:B------:R1:W-:Y:S01]  /*7f70*/  @P5 STG.E.U16 desc[UR14][R6.64], R14 ;  /* 0x0000000e06005986 */ /* 0x0003e2000c10150e */
[C---:B------:R-:W-:Y:S01]  /*7f80*/  ISETP.LT.AND P5, PT, R0.reuse, UR7, !P3 ;  /* 0x0000000700007c0c */ /* 0x040fe2000dfa1270 */
[----:B------:R-:W-:Y:S01]  /*7f90*/  ULDC UR7, c[0x0][0x228] ;  /* 0x00008a0000077ab9 */ /* 0x000fe20000000800 */
[----:B------:R-:W-:Y:S01]  /*7fa0*/  ISETP.LT.AND P3, PT, R3, UR8, !P3 ;  /* 0x0000000803007c0c */ /* 0x000fe2000df61270 */
[----:B------:R2:W-:Y:S01]  /*7fb0*/  @P6 STG.E.U16 desc[UR14][R8.64], R45 ;  /* 0x0000002d08006986 */ /* 0x0005e2000c10150e */
[----:B------:R-:W-:Y:S01]  /*7fc0*/  ISETP.LT.AND P6, PT, R0, UR9, !P4 ;  /* 0x0000000900007c0c */ /* 0x000fe2000e7c1270 */
[----:B------:R-:W-:Y:S01]  /*7fd0*/  ULDC UR8, c[0x0][0x228] ;  /* 0x00008a0000087ab9 */ /* 0x000fe20000000800 */
[----:B------:R-:W-:Y:S01]  /*7fe0*/  PRMT R12, R45, 0x7632, R12 ;  /* 0x000076322d0c7816 */ /* 0x000fe2000000000c */
[----:B0-----:R-:W-:-:S04]  /*7ff0*/  IMAD.WIDE R4, R17, 0x2, R52 ;  /* 0x0000000211047825 */ /* 0x001fc800078e0234 */
[----:B-1----:R-:W-:Y:S01]  /*8000*/  IMAD.WIDE R6, R11, 0x2, R50 ;  /* 0x000000020b067825 */ /* 0x002fe200078e0232 */
[----:B------:R-:W-:Y:S01]  /*8010*/  PRMT R14, R21, 0x7632, R14 ;  /* 0x00007632150e7816 */ /* 0x000fe2000000000e */
[----:B------:R-:W-:Y:S01]  /*8020*/  @P0 STG.E.U16 desc[UR14][R4.64], R12 ;  /* 0x0000000c04000986 */ /* 0x000fe2000c10150e */
[----:B------:R-:W-:Y:S01]  /*8030*/  ISETP.GE.AND P0, PT, R2, UR5, PT ;  /* 0x0000000502007c0c */ /* 0x000fe2000bf06270 */
[----:B--2---:R-:W-:Y:S01]  /*8040*/  IMAD.WIDE R8, R11, 0x2, R52 ;  /* 0x000000020b087825 */ /* 0x004fe200078e0234 */
[----:B------:R-:W-:Y:S01]  /*8050*/  ULDC UR5, c[0x0][0x228] ;  /* 0x00008a0000057ab9 */ /* 0x000fe20000000800 */
[----:B------:R0:W-:Y:S01]  /*8060*/  @P5 STG.E.U16 desc[UR14][R6.64], R21 ;  /* 0x0000001506005986 */ /* 0x0001e2000c10150e */
[C---:B------:R-:W-:Y:S01]  /*8070*/  ISETP.LT.AND P5, PT, R0.reuse, UR5, !P0 ;  /* 0x0000000500007c0c */ /* 0x040fe2000c7a1270 */
[----:B------:R-:W-:Y:S01]  /*8080*/  IMAD.WIDE R10, R13, 0x2, R50 ;  /* 0x000000020d0a7825 */ /* 0x000fe200078e0232 */
[----:B------:R-:W-:Y:S01]  /*8090*/  ULDC UR5, c[0x0][0x228] ;  /* 0x00008a0000057ab9 */ /* 0x000fe20000000800 */
[----:B------:R-:W-:Y:S01]  /*80a0*/  @P3 STG.E.U16 desc[UR14][R8.64], R14 ;  /* 0x0000000e08003986 */ /* 0x000fe2000c10150e */
[C---:B------:R-:W-:Y:S01]  /*80b0*/  ISETP.LT.AND P3, PT, R0.reuse, UR7, !P2 ;  /* 0x0000000700007c0c */ /* 0x040fe2000d761270 */
[----:B------:R-:W-:Y:S01]  /*80c0*/  ULDC UR7, c[0x0][0x228] ;  /* 0x00008a0000077ab9 */ /* 0x000fe20000000800 */
[C---:B------:R-:W-:Y:S01]  /*80d0*/  ISETP.LT.AND P2, PT, R3.reuse, UR8, !P2 ;  /* 0x0000000803007c0c */ /* 0x040fe2000d741270 */
[----:B------:R1:W-:Y:S01]  /*80e0*/  @P6 STG.E.U16 desc[UR14][R10.64], R46 ;  /* 0x0000002e0a006986 */ /* 0x0003e2000c10150e */
[----:B------:R-:W-:Y:S01]  /*80f0*/  ISETP.LT.AND P6, PT, R0, UR4, !P1 ;  /* 0x0000000400007c0c */ /* 0x000fe2000cfc1270 */
[----:B------:R-:W-:Y:S01]  /*8100*/  ULDC UR4, c[0x0][0x228] ;  /* 0x00008a0000047ab9 */ /* 0x000fe20000000800 */
[----:B------:R-:W-:Y:S01]  /*8110*/  ISETP.LT.AND P1, PT, R3, UR5, !P1 ;  /* 0x0000000503007c0c */ /* 0x000fe2000cf21270 */
[----:B0-----:R-:W-:Y:S01]  /*8120*/  VIADD R7, R13, UR6 ;  /* 0x000000060d077c36 */ /* 0x001fe20008000000 */
[----:B------:R-:W-:-:S02]  /*8130*/  ISETP.LT.AND P4, PT, R3, UR4, !P4 ;  /* 0x0000000403007c0c */ /* 0x000fc4000e781270 */
[----:B------:R-:W-:Y:S01]  /*8140*/  ISETP.LT.AND P0, PT, R3, UR7, !P0 ;  /* 0x0000000703007c0c */ /* 0x000fe2000c701270 */
[----:B------:R-:W-:Y:S01]  /*8150*/  IMAD.WIDE R2, R13, 0x2, R52 ;  /* 0x000000020d027825 */ /* 0x000fe200078e0234 */
[----:B------:R-:W-:Y:S02]  /*8160*/  PRMT R0, R22, 0x7632, R0 ;  /* 0x0000763216007816 */ /* 0x000fe40000000000 */
[----:B------:R-:W-:Y:S01]  /*8170*/  PRMT R12, R47, 0x7632, R12 ;  /* 0x000076322f0c7816 */ /* 0x000fe2000000000c */
[C---:B-1----:R-:W-:Y:S01]  /*8180*/  VIADD R11, R7.reuse, UR6 ;  /* 0x00000006070b7c36 */ /* 0x042fe20008000000 */
[----:B------:R-:W-:Y:S01]  /*8190*/  PRMT R46, R46, 0x7632, R46 ;  /* 0x000076322e2e7816 */ /* 0x000fe2000000002e */
[----:B------:R-:W-:-:S04]  /*81a0*/  IMAD.WIDE R4, R7, 0x2, R50 ;  /* 0x0000000207047825 */ /* 0x000fc800078e0232 */
[----:B------:R-:W-:Y:S01]  /*81b0*/  VIADD R13, R11, UR6 ;  /* 0x000000060b0d7c36 */ /* 0x000fe20008000000 */
[----:B------:R0:W-:Y:S01]  /*81c0*/  @P4 STG.E.U16 desc[UR14][R2.64], R46 ;  /* 0x0000002e02004986 */ /* 0x0001e2000c10150e */
[----:B------:R-:W-:-:S03]  /*81d0*/  IMAD.WIDE R6, R7, 0x2, R52 ;  /* 0x0000000207067825 */ /* 0x000fc600078e0234 */
        /* <DEDUP_REMOVED lines=9> */
[----:B------:R-:W-:Y:S05]  /*8270*/  @!P2 EXIT ;  /* 0x000000000000a94d */ /* 0x000fea0003800000 */
[----:B------:R-:W-:-:S05]  /*8280*/  PRMT R26, R23, 0x7632, R26 ;  /* 0x00007632171a7816 */ /* 0x000fca000000001a */
[----:B------:R-:W-:Y:S01]  /*8290*/  STG.E.U16 desc[UR14][R52.64], R26 ;  /* 0x0000001a34007986 */ /* 0x000fe2000c10150e */
[----:B------:R-:W-:Y:S05]  /*82a0*/  EXIT ;  /* 0x000000000000794d */ /* 0x000fea0003800000 */
.L_x_2:
[----:B------:R-:W-:-:S00]  /*82b0*/  BRA `(.L_x_2) ;  /* 0xfffffffc00fc7947 */ /* 0x000fc0000383ffff */
[----:B------:R-:W-:-:S00]  /*82c0*/  NOP ;  /* 0x0000000000007918 */ /* 0x000fc00000000000 */
        /* <DEDUP_REMOVED lines=11> */
.L_x_3:


//--------------------- .nv.shared.matmul_kernel  --------------------------
	.section	.nv.shared.matmul_kernel,"aw",@nobits
	.sectionflags	@""
	.align	16
	.zero		1024


//--------------------- .nv.shared.reserved.0     --------------------------
	.section	.nv.shared.reserved.0,"aw",@nobits
	.weak		__nv_reservedSMEM_offset_0_alias
	.size		__nv_reservedSMEM_offset_0_alias, 0, 0
	.other		__nv_reservedSMEM_offset_0_alias,@"STO_CUDA_RESERVED_SHARED STV_DEFAULT"
__nv_reservedSMEM_offset_0_alias:
	.zero		0


//--------------------- .nv.constant0.matmul_kernel --------------------------
	.section	.nv.constant0.matmul_kernel,"a",@progbits
	.sectionflags	@""
	.align	4
.nv.constant0.matmul_kernel:
	.zero		608


//--------------------- SYMBOLS --------------------------

	.type		.nv.reservedSmem.offset0,@object
	.size		.nv.reservedSmem.offset0,0x4
